// auto-generated by cutlass_sweep.gemm — config: {"arch": "sm_100", "cluster_m": 8, "cluster_n": 1, "dtype": "fp32", "dtype_b": "fp32", "layout": "nt", "stages": 0, "tile_k": 128, "tile_m": 64, "tile_n": 128}
#include "cutlass/cutlass.h"
#include "cutlass/gemm/collective/collective_builder.hpp"
#include "cutlass/gemm/device/gemm_universal_adapter.h"
#include "cutlass/gemm/kernel/gemm_universal.hpp"
#include "cutlass/epilogue/collective/collective_builder.hpp"

using ElemA = float;
using ElemB = float;
using ElemCD = float;
using Acc  = float;
using TileShape    = cute::Shape<cute::_64, cute::_128, cute::_128>;
using ClusterShape = cute::Shape<cute::_8, cute::_1, cute::_1>;

using CollectiveEpilogue = typename cutlass::epilogue::collective::CollectiveBuilder<
    cutlass::arch::Sm100, cutlass::arch::OpClassTensorOp,
    TileShape, ClusterShape,
    cutlass::epilogue::collective::EpilogueTileAuto,
    Acc, Acc,
    ElemCD, cutlass::layout::RowMajor, 128 / cutlass::sizeof_bits<ElemCD>::value,
    ElemCD, cutlass::layout::RowMajor, 128 / cutlass::sizeof_bits<ElemCD>::value,
    cutlass::epilogue::collective::EpilogueScheduleAuto
  >::CollectiveOp;

using CollectiveMainloop = typename cutlass::gemm::collective::CollectiveBuilder<
    cutlass::arch::Sm100, cutlass::arch::OpClassTensorOp,
    ElemA, cutlass::layout::RowMajor, 128 / cutlass::sizeof_bits<ElemA>::value,
    ElemB, cutlass::layout::ColumnMajor, 128 / cutlass::sizeof_bits<ElemB>::value,
    Acc,
    TileShape, ClusterShape,
    cutlass::gemm::collective::StageCountAutoCarveout<static_cast<int>(sizeof(typename CollectiveEpilogue::SharedStorage))>,
    cutlass::gemm::collective::KernelScheduleAuto
  >::CollectiveOp;

using GemmKernel = cutlass::gemm::kernel::GemmUniversal<
    cute::Shape<int,int,int,int>,
    CollectiveMainloop,
    CollectiveEpilogue
>;
using Gemm = cutlass::gemm::device::GemmUniversalAdapter<GemmKernel>;

// Force the device kernel symbol into the cubin without needing a host main.
auto* _anchor = &cutlass::device_kernel<GemmKernel>;


// ===== COMPILED SASS (sm_100a) =====

	.target	sm_100a

	.elftype	@"ET_EXEC"


//--------------------- .note.nv.tkinfo           --------------------------
	.section	.note.nv.tkinfo,"",@"SHT_NOTE"
	.sectionflags	@"SHF_NOTE_NV_TKINFO"
	.tkinfo
        /*0018*/ 	.word	0x00000002
        /*0030*/ 	.string	""
        /*0030*/ 	.string	"ptxas"
        /*0030*/ 	.string	"Cuda compilation tools, release 13.0, V13.0.88"
        /*0030*/ 	.string	"Build cuda_13.0.r13.0/compiler.36424714_0"
        /*0030*/ 	.string	"-arch sm_100a -m 64 "



//--------------------- .note.nv.cuinfo           --------------------------
	.section	.note.nv.cuinfo,"",@"SHT_NOTE"
	.sectionflags	@"SHF_NOTE_NV_CUINFO"
        /*0018*/ 	.short	0x0002
        /*001a*/ 	.short	0x0064
        /*001c*/ 	.short	0x0082
	.zero		2


//--------------------- .nv.info                  --------------------------
	.section	.nv.info,"",@"SHT_CUDA_INFO"
	.align	4


	//----- nvinfo : EIATTR_REGCOUNT
	.align		4
        /*0000*/ 	.byte	0x04, 0x2f
        /*0002*/ 	.short	(.L_19 - .L_18)
	.align		4
.L_18:
        /*0004*/ 	.word	index@(_ZN7cutlass13device_kernelINS_4gemm6kernel13GemmUniversalIN4cute5tupleIJiiiiEEENS1_10collective13CollectiveMmaINS1_35MainloopSm100TmaUmmaWarpSpecializedILi2ELi2ELi4ENS5_IJNS4_1CILi8EEENSA_ILi1EEESC_EEEEENS5_IJNSA_ILi64EEENSA_ILi128EEESG_EEEfNS5_IJlSC_lEEEfSI_NS4_8TiledMMAINS4_8MMA_AtomIJNS4_17SM100_MMA_TF32_SSINS_10tfloat32_tESM_fLi64ELi128ELNS4_4UMMA5MajorE0ELSO_0ELNSN_7ScaleInE0ELSP_0EEEEEENS4_6LayoutINS5_IJSC_SC_SC_EEENS5_IJNSA_ILi0EEESU_SU_EEEEENS5_IJNS4_10UnderscoreESX_SX_EEEEENS4_13SM90_TMA_LOADENS4_14ComposedLayoutINS4_7SwizzleILi3ELi4ELi3EEENS4_18smem_ptr_flag_bitsILi32EEENSS_INS5_IJSB_NSA_ILi32EEEEEENS5_IJS16_SC_EEEEEEEvNS4_8identityENS4_23SM90_TMA_LOAD_MULTICASTES1A_vS1B_EENS_8epilogue10collective18CollectiveEpilogueINS1E_23Sm100TmaWarpSpecializedILi4ELi2ELi16ELb1ELb0EEEJSH_NS5_IJNSS_ISF_SC_EENSS_IS16_SC_EEEEEfSI_fSI_NS1E_6fusion15FusionCallbacksIS1I_NS1M_17LinearCombinationIffffLNS_15FloatRoundStyleE2EEESH_S1L_JEEENS4_5SM1004TMEM4LOAD26SM100_TMEM_LOAD_16dp128b8xES10_S1A_NS4_17SM75_U32x4_LDSM_NENS4_14SM90_TMA_STOREES1A_NS4_17SM90_U32x4_STSM_NENS4_39AutoVectorizingCopyWithAssumedAlignmentILi128EEEEEEvvEEEEvNT_6ParamsE)
        /*0008*/ 	.word	0x00000050


	//----- nvinfo : EIATTR_FRAME_SIZE
	.align		4
.L_19:
        /*000c*/ 	.byte	0x04, 0x11
        /*000e*/ 	.short	(.L_21 - .L_20)
	.align		4
.L_20:
        /*0010*/ 	.word	index@($__internal_2_$__cuda_sm10x_tcgen05_guardrail_trap_unallocated_columns_being_dealloced)
        /*0014*/ 	.word	0x00000000


	//----- nvinfo : EIATTR_FRAME_SIZE
	.align		4
.L_21:
        /*0018*/ 	.byte	0x04, 0x11
        /*001a*/ 	.short	(.L_23 - .L_22)
	.align		4
.L_22:
        /*001c*/ 	.word	index@($__internal_1_$__cuda_sm10x_tcgen05_guardrail_trap_phase_invalid_during_alloc)
        /*0020*/ 	.word	0x00000000


	//----- nvinfo : EIATTR_FRAME_SIZE
	.align		4
.L_23:
        /*0024*/ 	.byte	0x04, 0x11
        /*0026*/ 	.short	(.L_25 - .L_24)
	.align		4
.L_24:
        /*0028*/ 	.word	index@($__internal_0_$__cuda_sm10x_tcgen05_guardrail_trap_col_being_dealloced_not_returned_by_alloc)
        /*002c*/ 	.word	0x00000000


	//----- nvinfo : EIATTR_FRAME_SIZE
	.align		4
.L_25:
        /*0030*/ 	.byte	0x04, 0x11
        /*0032*/ 	.short	(.L_27 - .L_26)
	.align		4
.L_26:
        /*0034*/ 	.word	index@(_ZN7cutlass13device_kernelINS_4gemm6kernel13GemmUniversalIN4cute5tupleIJiiiiEEENS1_10collective13CollectiveMmaINS1_35MainloopSm100TmaUmmaWarpSpecializedILi2ELi2ELi4ENS5_IJNS4_1CILi8EEENSA_ILi1EEESC_EEEEENS5_IJNSA_ILi64EEENSA_ILi128EEESG_EEEfNS5_IJlSC_lEEEfSI_NS4_8TiledMMAINS4_8MMA_AtomIJNS4_17SM100_MMA_TF32_SSINS_10tfloat32_tESM_fLi64ELi128ELNS4_4UMMA5MajorE0ELSO_0ELNSN_7ScaleInE0ELSP_0EEEEEENS4_6LayoutINS5_IJSC_SC_SC_EEENS5_IJNSA_ILi0EEESU_SU_EEEEENS5_IJNS4_10UnderscoreESX_SX_EEEEENS4_13SM90_TMA_LOADENS4_14ComposedLayoutINS4_7SwizzleILi3ELi4ELi3EEENS4_18smem_ptr_flag_bitsILi32EEENSS_INS5_IJSB_NSA_ILi32EEEEEENS5_IJS16_SC_EEEEEEEvNS4_8identityENS4_23SM90_TMA_LOAD_MULTICASTES1A_vS1B_EENS_8epilogue10collective18CollectiveEpilogueINS1E_23Sm100TmaWarpSpecializedILi4ELi2ELi16ELb1ELb0EEEJSH_NS5_IJNSS_ISF_SC_EENSS_IS16_SC_EEEEEfSI_fSI_NS1E_6fusion15FusionCallbacksIS1I_NS1M_17LinearCombinationIffffLNS_15FloatRoundStyleE2EEESH_S1L_JEEENS4_5SM1004TMEM4LOAD26SM100_TMEM_LOAD_16dp128b8xES10_S1A_NS4_17SM75_U32x4_LDSM_NENS4_14SM90_TMA_STOREES1A_NS4_17SM90_U32x4_STSM_NENS4_39AutoVectorizingCopyWithAssumedAlignmentILi128EEEEEEvvEEEEvNT_6ParamsE)
        /*0038*/ 	.word	0x00000000


	//----- nvinfo : EIATTR_MIN_STACK_SIZE
	.align		4
.L_27:
        /*003c*/ 	.byte	0x04, 0x12
        /*003e*/ 	.short	(.L_29 - .L_28)
	.align		4
.L_28:
        /*0040*/ 	.word	index@(_ZN7cutlass13device_kernelINS_4gemm6kernel13GemmUniversalIN4cute5tupleIJiiiiEEENS1_10collective13CollectiveMmaINS1_35MainloopSm100TmaUmmaWarpSpecializedILi2ELi2ELi4ENS5_IJNS4_1CILi8EEENSA_ILi1EEESC_EEEEENS5_IJNSA_ILi64EEENSA_ILi128EEESG_EEEfNS5_IJlSC_lEEEfSI_NS4_8TiledMMAINS4_8MMA_AtomIJNS4_17SM100_MMA_TF32_SSINS_10tfloat32_tESM_fLi64ELi128ELNS4_4UMMA5MajorE0ELSO_0ELNSN_7ScaleInE0ELSP_0EEEEEENS4_6LayoutINS5_IJSC_SC_SC_EEENS5_IJNSA_ILi0EEESU_SU_EEEEENS5_IJNS4_10UnderscoreESX_SX_EEEEENS4_13SM90_TMA_LOADENS4_14ComposedLayoutINS4_7SwizzleILi3ELi4ELi3EEENS4_18smem_ptr_flag_bitsILi32EEENSS_INS5_IJSB_NSA_ILi32EEEEEENS5_IJS16_SC_EEEEEEEvNS4_8identityENS4_23SM90_TMA_LOAD_MULTICASTES1A_vS1B_EENS_8epilogue10collective18CollectiveEpilogueINS1E_23Sm100TmaWarpSpecializedILi4ELi2ELi16ELb1ELb0EEEJSH_NS5_IJNSS_ISF_SC_EENSS_IS16_SC_EEEEEfSI_fSI_NS1E_6fusion15FusionCallbacksIS1I_NS1M_17LinearCombinationIffffLNS_15FloatRoundStyleE2EEESH_S1L_JEEENS4_5SM1004TMEM4LOAD26SM100_TMEM_LOAD_16dp128b8xES10_S1A_NS4_17SM75_U32x4_LDSM_NENS4_14SM90_TMA_STOREES1A_NS4_17SM90_U32x4_STSM_NENS4_39AutoVectorizingCopyWithAssumedAlignmentILi128EEEEEEvvEEEEvNT_6ParamsE)
        /*0044*/ 	.word	0x00000000
.L_29:


//--------------------- .nv.compat                --------------------------
	.section	.nv.compat,"",@"SHT_CUDA_COMPAT_INFO"
	.align	4
        /*0000*/ 	.byte	0x02, 0x09, 0x01, 0x00, 0x02, 0x02, 0x02, 0x00, 0x02, 0x05, 0x05, 0x00, 0x03, 0x07, 0x01, 0x01
        /*0010*/ 	.byte	0x02, 0x03, 0x01, 0x00, 0x02, 0x06, 0x01, 0x00, 0x04, 0x0b, 0x08, 0x00, 0x09, 0x00, 0x00, 0x00
        /*0020*/ 	.byte	0x00, 0x00, 0x00, 0x00


//--------------------- .nv.info._ZN7cutlass13device_kernelINS_4gemm6kernel13GemmUniversalIN4cute5tupleIJiiiiEEENS1_10collective13CollectiveMmaINS1_35MainloopSm100TmaUmmaWarpSpecializedILi2ELi2ELi4ENS5_IJNS4_1CILi8EEENSA_ILi1EEESC_EEEEENS5_IJNSA_ILi64EEENSA_ILi128EEESG_EEEfNS5_IJlSC_lEEEfSI_NS4_8TiledMMAINS4_8MMA_AtomIJNS4_17SM100_MMA_TF32_SSINS_10tfloat32_tESM_fLi64ELi128ELNS4_4UMMA5MajorE0ELSO_0ELNSN_7ScaleInE0ELSP_0EEEEEENS4_6LayoutINS5_IJSC_SC_SC_EEENS5_IJNSA_ILi0EEESU_SU_EEEEENS5_IJNS4_10UnderscoreESX_SX_EEEEENS4_13SM90_TMA_LOADENS4_14ComposedLayoutINS4_7SwizzleILi3ELi4ELi3EEENS4_18smem_ptr_flag_bitsILi32EEENSS_INS5_IJSB_NSA_ILi32EEEEEENS5_IJS16_SC_EEEEEEEvNS4_8identityENS4_23SM90_TMA_LOAD_MULTICASTES1A_vS1B_EENS_8epilogue10collective18CollectiveEpilogueINS1E_23Sm100TmaWarpSpecializedILi4ELi2ELi16ELb1ELb0EEEJSH_NS5_IJNSS_ISF_SC_EENSS_IS16_SC_EEEEEfSI_fSI_NS1E_6fusion15FusionCallbacksIS1I_NS1M_17LinearCombinationIffffLNS_15FloatRoundStyleE2EEESH_S1L_JEEENS4_5SM1004TMEM4LOAD26SM100_TMEM_LOAD_16dp128b8xES10_S1A_NS4_17SM75_U32x4_LDSM_NENS4_14SM90_TMA_STOREES1A_NS4_17SM90_U32x4_STSM_NENS4_39AutoVectorizingCopyWithAssumedAlignmentILi128EEEEEEvvEEEEvNT_6ParamsE --------------------------
	.section	.nv.info._ZN7cutlass13device_kernelINS_4gemm6kernel13GemmUniversalIN4cute5tupleIJiiiiEEENS1_10collective13CollectiveMmaINS1_35MainloopSm100TmaUmmaWarpSpecializedILi2ELi2ELi4ENS5_IJNS4_1CILi8EEENSA_ILi1EEESC_EEEEENS5_IJNSA_ILi64EEENSA_ILi128EEESG_EEEfNS5_IJlSC_lEEEfSI_NS4_8TiledMMAINS4_8MMA_AtomIJNS4_17SM100_MMA_TF32_SSINS_10tfloat32_tESM_fLi64ELi128ELNS4_4UMMA5MajorE0ELSO_0ELNSN_7ScaleInE0ELSP_0EEEEEENS4_6LayoutINS5_IJSC_SC_SC_EEENS5_IJNSA_ILi0EEESU_SU_EEEEENS5_IJNS4_10UnderscoreESX_SX_EEEEENS4_13SM90_TMA_LOADENS4_14ComposedLayoutINS4_7SwizzleILi3ELi4ELi3EEENS4_18smem_ptr_flag_bitsILi32EEENSS_INS5_IJSB_NSA_ILi32EEEEEENS5_IJS16_SC_EEEEEEEvNS4_8identityENS4_23SM90_TMA_LOAD_MULTICASTES1A_vS1B_EENS_8epilogue10collective18CollectiveEpilogueINS1E_23Sm100TmaWarpSpecializedILi4ELi2ELi16ELb1ELb0EEEJSH_NS5_IJNSS_ISF_SC_EENSS_IS16_SC_EEEEEfSI_fSI_NS1E_6fusion15FusionCallbacksIS1I_NS1M_17LinearCombinationIffffLNS_15FloatRoundStyleE2EEESH_S1L_JEEENS4_5SM1004TMEM4LOAD26SM100_TMEM_LOAD_16dp128b8xES10_S1A_NS4_17SM75_U32x4_LDSM_NENS4_14SM90_TMA_STOREES1A_NS4_17SM90_U32x4_STSM_NENS4_39AutoVectorizingCopyWithAssumedAlignmentILi128EEEEEEvvEEEEvNT_6ParamsE,"",@"SHT_CUDA_INFO"
	.sectionflags	@""
	.align	4


	//----- nvinfo : EIATTR_CUDA_API_VERSION
	.align		4
        /*0000*/ 	.byte	0x04, 0x37
        /*0002*/ 	.short	(.L_31 - .L_30)
.L_30:
        /*0004*/ 	.word	0x00000082


	//----- nvinfo : EIATTR_KPARAM_INFO
	.align		4
.L_31:
        /*0008*/ 	.byte	0x04, 0x17
        /*000a*/ 	.short	(.L_33 - .L_32)
.L_32:
        /*000c*/ 	.word	0x00000000
        /*0010*/ 	.short	0x0000
        /*0012*/ 	.short	0x0000
        /*0014*/ 	.byte	0x00, 0xf0, 0x01, 0x20


	//----- nvinfo : EIATTR_AT_ENTRY_FRAGMENTS
	.align		4
.L_33:
        /*0018*/ 	.byte	0x04, 0x4f
        /*001a*/ 	.short	(.L_35 - .L_34)


	//   ....[0]....
.L_34:
        /*001c*/ 	.word	0x00000006


	//----- nvinfo : EIATTR_RESERVED_SMEM_USED
	.align		4
.L_35:
        /*0020*/ 	.byte	0x01, 0x41
	.zero		2


	//----- nvinfo : EIATTR_SPARSE_MMA_MASK
	.align		4
        /*0024*/ 	.byte	0x03, 0x50
        /*0026*/ 	.short	0x0000


	//----- nvinfo : EIATTR_TCGEN05_1CTA_USED
	.align		4
        /*0028*/ 	.byte	0x01, 0x51
	.zero		2


	//----- nvinfo : EIATTR_MAXREG_COUNT
	.align		4
        /*002c*/ 	.byte	0x03, 0x1b
        /*002e*/ 	.short	0x00ff


	//----- nvinfo : EIATTR_NUM_BARRIERS
	.align		4
        /*0030*/ 	.byte	0x02, 0x4c
        /*0032*/ 	.byte	0x07
	.zero		1


	//----- nvinfo : EIATTR_EXTERNS
	.align		4
        /*0034*/ 	.byte	0x04, 0x0f
        /*0036*/ 	.short	(.L_37 - .L_36)


	//   ....[0]....
	.align		4
.L_36:
        /*0038*/ 	.word	index@(__assertfail)


	//----- nvinfo : EIATTR_MERCURY_ISA_VERSION
	.align		4
.L_37:
        /*003c*/ 	.byte	0x03, 0x5f
        /*003e*/ 	.short	0x0101


	//----- nvinfo : EIATTR_INT_WARP_WIDE_INSTR_OFFSETS
	.align		4
        /*0040*/ 	.byte	0x04, 0x31
        /*0042*/ 	.short	(.L_39 - .L_38)


	//   ....[0]....
.L_38:
        /*0044*/ 	.word	0x00004620


	//   ....[1]....
        /*0048*/ 	.word	0x00004650


	//   ....[2]....
        /*004c*/ 	.word	0x00004670


	//   ....[3]....
        /*0050*/ 	.word	0x00005240


	//   ....[4]....
        /*0054*/ 	.word	0x000052a0


	//   ....[5]....
        /*0058*/ 	.word	0x000053a0


	//   ....[6]....
        /*005c*/ 	.word	0x00005420


	//   ....[7]....
        /*0060*/ 	.word	0x00005520


	//   ....[8]....
        /*0064*/ 	.word	0x000055b0


	//   ....[9]....
        /*0068*/ 	.word	0x000056b0


	//   ....[10]....
        /*006c*/ 	.word	0x00005760


	//----- nvinfo : EIATTR_COOP_GROUP_MASK_REGIDS
	.align		4
.L_39:
        /*0070*/ 	.byte	0x04, 0x29
        /*0072*/ 	.short	(.L_41 - .L_40)


	//   ....[0]....
.L_40:
        /*0074*/ 	.word	0xffffffff


	//   ....[1]....
        /*0078*/ 	.word	0xffffffff


	//   ....[2]....
        /*007c*/ 	.word	0xffffffff


	//   ....[3]....
        /*0080*/ 	.word	0xffffffff


	//   ....[4]....
        /*0084*/ 	.word	0xffffffff


	//   ....[5]....
        /*0088*/ 	.word	0xffffffff


	//   ....[6]....
        /*008c*/ 	.word	0xffffffff


	//   ....[7]....
        /*0090*/ 	.word	0xffffffff


	//   ....[8]....
        /*0094*/ 	.word	0xffffffff


	//   ....[9]....
        /*0098*/ 	.word	0xffffffff


	//   ....[10]....
        /*009c*/ 	.word	0xffffffff


	//   ....[11]....
        /*00a0*/ 	.word	0xffffffff


	//   ....[12]....
        /*00a4*/ 	.word	0xffffffff


	//   ....[13]....
        /*00a8*/ 	.word	0xffffffff


	//----- nvinfo : EIATTR_COOP_GROUP_INSTR_OFFSETS
	.align		4
.L_41:
        /*00ac*/ 	.byte	0x04, 0x28
        /*00ae*/ 	.short	(.L_43 - .L_42)


	//   ....[0]....
.L_42:
        /*00b0*/ 	.word	0x00000080


	//   ....[1]....
        /*00b4*/ 	.word	0x000004e0


	//   ....[2]....
        /*00b8*/ 	.word	0x00000640


	//   ....[3]....
        /*00bc*/ 	.word	0x000007e0


	//   ....[4]....
        /*00c0*/ 	.word	0x000008e0


	//   ....[5]....
        /*00c4*/ 	.word	0x00000a50


	//   ....[6]....
        /*00c8*/ 	.word	0x00000bf0


	//   ....[7]....
        /*00cc*/ 	.word	0x00000da0


	//   ....[8]....
        /*00d0*/ 	.word	0x000025b0


	//   ....[9]....
        /*00d4*/ 	.word	0x00003350


	//   ....[10]....
        /*00d8*/ 	.word	0x00003560


	//   ....[11]....
        /*00dc*/ 	.word	0x00003590


	//   ....[12]....
        /*00e0*/ 	.word	0x000044f0


	//   ....[13]....
        /*00e4*/ 	.word	0x00004730


	//----- nvinfo : EIATTR_VRC_CTA_INIT_COUNT
	.align		4
.L_43:
        /*00e8*/ 	.byte	0x02, 0x4a
        /*00ea*/ 	.byte	0x80
	.zero		1


	//----- nvinfo : EIATTR_SYSCALL_OFFSETS
	.align		4
        /*00ec*/ 	.byte	0x04, 0x46
        /*00ee*/ 	.short	(.L_45 - .L_44)


	//   ....[0]....
.L_44:
        /*00f0*/ 	.word	0x00006410


	//   ....[1]....
        /*00f4*/ 	.word	0x00006500


	//   ....[2]....
        /*00f8*/ 	.word	0x00006d90


	//   ....[3]....
        /*00fc*/ 	.word	0x00007550


	//   ....[4]....
        /*0100*/ 	.word	0x00007cc0


	//   ....[5]....
        /*0104*/ 	.word	0x00008430


	//----- nvinfo : EIATTR_MBARRIER_INSTR_OFFSETS
	.align		4
.L_45:
        /*0108*/ 	.byte	0x04, 0x39
        /*010a*/ 	.short	(.L_47 - .L_46)


	//   ....[0]....
.L_46:
        /*010c*/ 	.word	0x000005f0
        /*0110*/ 	.word	0x000000ff
        /*0114*/ 	.word	0x00000000
        /*0118*/ 	.short	0x0100
        /*011a*/ 	.byte	0x04
	.zero		1


	//   ....[1]....
        /*011c*/ 	.word	0x00000600
        /*0120*/ 	.word	0x000000ff
        /*0124*/ 	.word	0x00000010
        /*0128*/ 	.short	0x0100
        /*012a*/ 	.byte	0x04
	.zero		1


	//   ....[2]....
        /*012c*/ 	.word	0x00000610
        /*0130*/ 	.word	0x000000ff
        /*0134*/ 	.word	0x00000008
        /*0138*/ 	.short	0x0100
        /*013a*/ 	.byte	0x04
	.zero		1


	//   ....[3]....
        /*013c*/ 	.word	0x00000620
        /*0140*/ 	.word	0x000000ff
        /*0144*/ 	.word	0x00000018
        /*0148*/ 	.short	0x0100
        /*014a*/ 	.byte	0x04
	.zero		1


	//   ....[4]....
        /*014c*/ 	.word	0x00000750
        /*0150*/ 	.word	0x000000ff
        /*0154*/ 	.word	0x00000020
        /*0158*/ 	.short	0x0100
        /*015a*/ 	.byte	0x04
	.zero		1


	//   ....[5]....
        /*015c*/ 	.word	0x00000760
        /*0160*/ 	.word	0x000000ff
        /*0164*/ 	.word	0x00000040
        /*0168*/ 	.short	0x0100
        /*016a*/ 	.byte	0x04
	.zero		1


	//   ....[6]....
        /*016c*/ 	.word	0x00000770
        /*0170*/ 	.word	0x000000ff
        /*0174*/ 	.word	0x00000028
        /*0178*/ 	.short	0x0100
        /*017a*/ 	.byte	0x04
	.zero		1


	//   ....[7]....
        /*017c*/ 	.word	0x00000780
        /*0180*/ 	.word	0x000000ff
        /*0184*/ 	.word	0x00000048
        /*0188*/ 	.short	0x0100
        /*018a*/ 	.byte	0x04
	.zero		1


	//   ....[8]....
        /*018c*/ 	.word	0x00000790
        /*0190*/ 	.word	0x000000ff
        /*0194*/ 	.word	0x00000030
        /*0198*/ 	.short	0x0100
        /*019a*/ 	.byte	0x04
	.zero		1


	//   ....[9]....
        /*019c*/ 	.word	0x000007a0
        /*01a0*/ 	.word	0x000000ff
        /*01a4*/ 	.word	0x00000050
        /*01a8*/ 	.short	0x0100
        /*01aa*/ 	.byte	0x04
	.zero		1


	//   ....[10]....
        /*01ac*/ 	.word	0x000007b0
        /*01b0*/ 	.word	0x000000ff
        /*01b4*/ 	.word	0x00000038
        /*01b8*/ 	.short	0x0100
        /*01ba*/ 	.byte	0x04
	.zero		1


	//   ....[11]....
        /*01bc*/ 	.word	0x000007c0
        /*01c0*/ 	.word	0x000000ff
        /*01c4*/ 	.word	0x00000058
        /*01c8*/ 	.short	0x0100
        /*01ca*/ 	.byte	0x04
	.zero		1


	//   ....[12]....
        /*01cc*/ 	.word	0x000008b0
        /*01d0*/ 	.word	0x000000ff
        /*01d4*/ 	.word	0x00000060
        /*01d8*/ 	.short	0x0100
        /*01da*/ 	.byte	0x06
	.zero		1


	//   ....[13]....
        /*01dc*/ 	.word	0x000008c0
        /*01e0*/ 	.word	0x000000ff
        /*01e4*/ 	.word	0x00000068
        /*01e8*/ 	.short	0x0100
        /*01ea*/ 	.byte	0x06
	.zero		1


	//   ....[14]....
        /*01ec*/ 	.word	0x00000a00
        /*01f0*/ 	.word	0x000000ff
        /*01f4*/ 	.word	0x00000070
        /*01f8*/ 	.short	0x0100
        /*01fa*/ 	.byte	0x06
	.zero		1


	//   ....[15]....
        /*01fc*/ 	.word	0x00000a10
        /*0200*/ 	.word	0x000000ff
        /*0204*/ 	.word	0x00000080
        /*0208*/ 	.short	0x0100
        /*020a*/ 	.byte	0x06
	.zero		1


	//   ....[16]....
        /*020c*/ 	.word	0x00000a20
        /*0210*/ 	.word	0x000000ff
        /*0214*/ 	.word	0x00000078
        /*0218*/ 	.short	0x0100
        /*021a*/ 	.byte	0x06
	.zero		1


	//   ....[17]....
        /*021c*/ 	.word	0x00000a30
        /*0220*/ 	.word	0x000000ff
        /*0224*/ 	.word	0x00000088
        /*0228*/ 	.short	0x0100
        /*022a*/ 	.byte	0x06
	.zero		1


	//   ....[18]....
        /*022c*/ 	.word	0x00000b60
        /*0230*/ 	.word	0x000000ff
        /*0234*/ 	.word	0x00000090
        /*0238*/ 	.short	0x0100
        /*023a*/ 	.byte	0x04
	.zero		1


	//   ....[19]....
        /*023c*/ 	.word	0x00000b70
        /*0240*/ 	.word	0x000000ff
        /*0244*/ 	.word	0x000000b0
        /*0248*/ 	.short	0x0100
        /*024a*/ 	.byte	0x04
	.zero		1


	//   ....[20]....
        /*024c*/ 	.word	0x00000b80
        /*0250*/ 	.word	0x000000ff
        /*0254*/ 	.word	0x00000098
        /*0258*/ 	.short	0x0100
        /*025a*/ 	.byte	0x04
	.zero		1


	//   ....[21]....
        /*025c*/ 	.word	0x00000b90
        /*0260*/ 	.word	0x000000ff
        /*0264*/ 	.word	0x000000b8
        /*0268*/ 	.short	0x0100
        /*026a*/ 	.byte	0x04
	.zero		1


	//   ....[22]....
        /*026c*/ 	.word	0x00000ba0
        /*0270*/ 	.word	0x000000ff
        /*0274*/ 	.word	0x000000a0
        /*0278*/ 	.short	0x0100
        /*027a*/ 	.byte	0x04
	.zero		1


	//   ....[23]....
        /*027c*/ 	.word	0x00000bb0
        /*0280*/ 	.word	0x000000ff
        /*0284*/ 	.word	0x000000c0
        /*0288*/ 	.short	0x0100
        /*028a*/ 	.byte	0x04
	.zero		1


	//   ....[24]....
        /*028c*/ 	.word	0x00000bc0
        /*0290*/ 	.word	0x000000ff
        /*0294*/ 	.word	0x000000a8
        /*0298*/ 	.short	0x0100
        /*029a*/ 	.byte	0x04
	.zero		1


	//   ....[25]....
        /*029c*/ 	.word	0x00000bd0
        /*02a0*/ 	.word	0x000000ff
        /*02a4*/ 	.word	0x000000c8
        /*02a8*/ 	.short	0x0100
        /*02aa*/ 	.byte	0x04
	.zero		1


	//   ....[26]....
        /*02ac*/ 	.word	0x00000cc0
        /*02b0*/ 	.word	0x000000ff
        /*02b4*/ 	.word	0x000000d0
        /*02b8*/ 	.short	0x0100
        /*02ba*/ 	.byte	0x04
	.zero		1


	//   ....[27]....
        /*02bc*/ 	.word	0x00000cd0
        /*02c0*/ 	.word	0x000000ff
        /*02c4*/ 	.word	0x000000e0
        /*02c8*/ 	.short	0x0100
        /*02ca*/ 	.byte	0x04
	.zero		1


	//   ....[28]....
        /*02cc*/ 	.word	0x00000ce0
        /*02d0*/ 	.word	0x000000ff
        /*02d4*/ 	.word	0x000000d8
        /*02d8*/ 	.short	0x0100
        /*02da*/ 	.byte	0x04
	.zero		1


	//   ....[29]....
        /*02dc*/ 	.word	0x00000cf0
        /*02e0*/ 	.word	0x000000ff
        /*02e4*/ 	.word	0x000000e8
        /*02e8*/ 	.short	0x0100
        /*02ea*/ 	.byte	0x04
	.zero		1


	//   ....[30]....
        /*02ec*/ 	.word	0x00001970
        /*02f0*/ 	.word	0x00000000
        /*02f4*/ 	.word	0x000000e0
        /*02f8*/ 	.short	0x010a
        /*02fa*/ 	.byte	0xff
	.zero		1


	//   ....[31]....
        /*02fc*/ 	.word	0x000019a0
        /*0300*/ 	.word	0x00000000
        /*0304*/ 	.word	0x000000d0
        /*0308*/ 	.short	0x0101
        /*030a*/ 	.byte	0xff
	.zero		1


	//   ....[32]....
        /*030c*/ 	.word	0x00001a70
        /*0310*/ 	.word	0x000000ff
        /*0314*/ 	.word	0x00000010
        /*0318*/ 	.short	0x010a
        /*031a*/ 	.byte	0x04
	.zero		1


	//   ....[33]....
        /*031c*/ 	.word	0x00001af0
        /*0320*/ 	.word	0x000000ff
        /*0324*/ 	.word	0x00000010
        /*0328*/ 	.short	0x010a
        /*032a*/ 	.byte	0x39
	.zero		1


	//   ....[34]....
        /*032c*/ 	.word	0x00001c30
        /*0330*/ 	.word	0x000000ff
        /*0334*/ 	.word	0x00000010
        /*0338*/ 	.short	0x010a
        /*033a*/ 	.byte	0x04
	.zero		1


	//   ....[35]....
        /*033c*/ 	.word	0x00002010
        /*0340*/ 	.word	0x000000ff
        /*0344*/ 	.word	0x00000068
        /*0348*/ 	.short	0x0101
        /*034a*/ 	.byte	0x15
	.zero		1


	//   ....[36]....
        /*034c*/ 	.word	0x00002030
        /*0350*/ 	.word	0x000000ff
        /*0354*/ 	.word	0x00000010
        /*0358*/ 	.short	0x010a
        /*035a*/ 	.byte	0x04
	.zero		1


	//   ....[37]....
        /*035c*/ 	.word	0x000020b0
        /*0360*/ 	.word	0x000000ff
        /*0364*/ 	.word	0x00000010
        /*0368*/ 	.short	0x010a
        /*036a*/ 	.byte	0x39
	.zero		1


	//   ....[38]....
        /*036c*/ 	.word	0x000021f0
        /*0370*/ 	.word	0x000000ff
        /*0374*/ 	.word	0x00000010
        /*0378*/ 	.short	0x010a
        /*037a*/ 	.byte	0x04
	.zero		1


	//   ....[39]....
        /*037c*/ 	.word	0x000025e0
        /*0380*/ 	.word	0x00000003
        /*0384*/ 	.word	0x00000070
        /*0388*/ 	.short	0x010a
        /*038a*/ 	.byte	0xff
	.zero		1


	//   ....[40]....
        /*038c*/ 	.word	0x00002730
        /*0390*/ 	.word	0x00000000
        /*0394*/ 	.word	0x00000000
        /*0398*/ 	.short	0x0101
        /*039a*/ 	.byte	0xff
	.zero		1


	//   ....[41]....
        /*039c*/ 	.word	0x00002cf0
        /*03a0*/ 	.word	0x000000ff
        /*03a4*/ 	.word	0x00000000
        /*03a8*/ 	.short	0x010a
        /*03aa*/ 	.byte	0x04
	.zero		1


	//   ....[42]....
        /*03ac*/ 	.word	0x00002d90
        /*03b0*/ 	.word	0x00000000
        /*03b4*/ 	.word	0x00000000
        /*03b8*/ 	.short	0x010a
        /*03ba*/ 	.byte	0xff
	.zero		1


	//   ....[43]....
        /*03bc*/ 	.word	0x00002eb0
        /*03c0*/ 	.word	0x00000002
        /*03c4*/ 	.word	0x000000d0
        /*03c8*/ 	.short	0x010a
        /*03ca*/ 	.byte	0xff
	.zero		1


	//   ....[44]....
        /*03cc*/ 	.word	0x00002f20
        /*03d0*/ 	.word	0x00000002
        /*03d4*/ 	.word	0x00000000
        /*03d8*/ 	.short	0x0101
        /*03da*/ 	.byte	0xff
	.zero		1


	//   ....[45]....
        /*03dc*/ 	.word	0x00002f40
        /*03e0*/ 	.word	0x000000ff
        /*03e4*/ 	.word	0x00000080
        /*03e8*/ 	.short	0x010a
        /*03ea*/ 	.byte	0x04
	.zero		1


	//   ....[46]....
        /*03ec*/ 	.word	0x00003060
        /*03f0*/ 	.word	0x00000002
        /*03f4*/ 	.word	0x00000070
        /*03f8*/ 	.short	0x010a
        /*03fa*/ 	.byte	0xff
	.zero		1


	//   ....[47]....
        /*03fc*/ 	.word	0x00003160
        /*0400*/ 	.word	0x00000002
        /*0404*/ 	.word	0x00000000
        /*0408*/ 	.short	0x0101
        /*040a*/ 	.byte	0xff
	.zero		1


	//   ....[48]....
        /*040c*/ 	.word	0x000031f0
        /*0410*/ 	.word	0x000000ff
        /*0414*/ 	.word	0x00000080
        /*0418*/ 	.short	0x0106
        /*041a*/ 	.byte	0x04
	.zero		1


	//   ....[49]....
        /*041c*/ 	.word	0x00003210
        /*0420*/ 	.word	0x000000ff
        /*0424*/ 	.word	0x00000080
        /*0428*/ 	.short	0x010a
        /*042a*/ 	.byte	0x04
	.zero		1


	//   ....[50]....
        /*042c*/ 	.word	0x000032a0
        /*0430*/ 	.word	0x000000ff
        /*0434*/ 	.word	0x00000080
        /*0438*/ 	.short	0x0106
        /*043a*/ 	.byte	0x07
	.zero		1


	//   ....[51]....
        /*043c*/ 	.word	0x000032e0
        /*0440*/ 	.word	0x00000000
        /*0444*/ 	.word	0x00000080
        /*0448*/ 	.short	0x010a
        /*044a*/ 	.byte	0xff
	.zero		1


	//   ....[52]....
        /*044c*/ 	.word	0x00003800
        /*0450*/ 	.word	0x00000000
        /*0454*/ 	.word	0x00000070
        /*0458*/ 	.short	0x010a
        /*045a*/ 	.byte	0xff
	.zero		1


	//   ....[53]....
        /*045c*/ 	.word	0x00003920
        /*0460*/ 	.word	0x00000003
        /*0464*/ 	.word	0x00000000
        /*0468*/ 	.short	0x0101
        /*046a*/ 	.byte	0xff
	.zero		1


	//   ....[54]....
        /*046c*/ 	.word	0x00003930
        /*0470*/ 	.word	0x000000ff
        /*0474*/ 	.word	0x00000000
        /*0478*/ 	.short	0x010a
        /*047a*/ 	.byte	0x04
	.zero		1


	//   ....[55]....
        /*047c*/ 	.word	0x00003980
        /*0480*/ 	.word	0x000000ff
        /*0484*/ 	.word	0x000000b0
        /*0488*/ 	.short	0x010a
        /*048a*/ 	.byte	0x05
	.zero		1


	//   ....[56]....
        /*048c*/ 	.word	0x00003a90
        /*0490*/ 	.word	0x000000ff
        /*0494*/ 	.word	0x00000000
        /*0498*/ 	.short	0x010a
        /*049a*/ 	.byte	0x05
	.zero		1


	//   ....[57]....
        /*049c*/ 	.word	0x00003be0
        /*04a0*/ 	.word	0x000000ff
        /*04a4*/ 	.word	0x00000000
        /*04a8*/ 	.short	0x010a
        /*04aa*/ 	.byte	0x07
	.zero		1


	//   ....[58]....
        /*04ac*/ 	.word	0x00004320
        /*04b0*/ 	.word	0x000000ff
        /*04b4*/ 	.word	0x00000000
        /*04b8*/ 	.short	0x010a
        /*04ba*/ 	.byte	0x04
	.zero		1


	//   ....[59]....
        /*04bc*/ 	.word	0x000043b0
        /*04c0*/ 	.word	0x000000ff
        /*04c4*/ 	.word	0x00000000
        /*04c8*/ 	.short	0x010a
        /*04ca*/ 	.byte	0x05
	.zero		1


	//   ....[60]....
        /*04cc*/ 	.word	0x00004440
        /*04d0*/ 	.word	0x000000ff
        /*04d4*/ 	.word	0x00000000
        /*04d8*/ 	.short	0x010a
        /*04da*/ 	.byte	0x05
	.zero		1


	//   ....[61]....
        /*04dc*/ 	.word	0x000044d0
        /*04e0*/ 	.word	0x000000ff
        /*04e4*/ 	.word	0x00000000
        /*04e8*/ 	.short	0x010a
        /*04ea*/ 	.byte	0x04
	.zero		1


	//   ....[62]....
        /*04ec*/ 	.word	0x00004a00
        /*04f0*/ 	.word	0x00000008
        /*04f4*/ 	.word	0x00000070
        /*04f8*/ 	.short	0x010a
        /*04fa*/ 	.byte	0xff
	.zero		1


	//   ....[63]....
        /*04fc*/ 	.word	0x00004b70
        /*0500*/ 	.word	0x00000000
        /*0504*/ 	.word	0x00000000
        /*0508*/ 	.short	0x0101
        /*050a*/ 	.byte	0xff
	.zero		1


	//   ....[64]....
        /*050c*/ 	.word	0x00005050
        /*0510*/ 	.word	0x000000ff
        /*0514*/ 	.word	0x00000068
        /*0518*/ 	.short	0x010a
        /*051a*/ 	.byte	0x15
	.zero		1


	//   ....[65]....
        /*051c*/ 	.word	0x000051e0
        /*0520*/ 	.word	0x000000ff
        /*0524*/ 	.word	0x00000040
        /*0528*/ 	.short	0x010a
        /*052a*/ 	.byte	0x15
	.zero		1


	//   ....[66]....
        /*052c*/ 	.word	0x00005340
        /*0530*/ 	.word	0x000000ff
        /*0534*/ 	.word	0x00000020
        /*0538*/ 	.short	0x010b
        /*053a*/ 	.byte	0x15
	.zero		1


	//   ....[67]....
        /*053c*/ 	.word	0x00005360
        /*0540*/ 	.word	0x000000ff
        /*0544*/ 	.word	0x00000000
        /*0548*/ 	.short	0x0101
        /*054a*/ 	.byte	0x04
	.zero		1


	//   ....[68]....
        /*054c*/ 	.word	0x00005370
        /*0550*/ 	.word	0x000000ff
        /*0554*/ 	.word	0x00000048
        /*0558*/ 	.short	0x010a
        /*055a*/ 	.byte	0x15
	.zero		1


	//   ....[69]....
        /*055c*/ 	.word	0x000054c0
        /*0560*/ 	.word	0x000000ff
        /*0564*/ 	.word	0x00000028
        /*0568*/ 	.short	0x010b
        /*056a*/ 	.byte	0x15
	.zero		1


	//   ....[70]....
        /*056c*/ 	.word	0x000054e0
        /*0570*/ 	.word	0x000000ff
        /*0574*/ 	.word	0x00000000
        /*0578*/ 	.short	0x0101
        /*057a*/ 	.byte	0x04
	.zero		1


	//   ....[71]....
        /*057c*/ 	.word	0x000054f0
        /*0580*/ 	.word	0x000000ff
        /*0584*/ 	.word	0x00000050
        /*0588*/ 	.short	0x010a
        /*058a*/ 	.byte	0x15
	.zero		1


	//   ....[72]....
        /*058c*/ 	.word	0x00005650
        /*0590*/ 	.word	0x000000ff
        /*0594*/ 	.word	0x00000030
        /*0598*/ 	.short	0x010b
        /*059a*/ 	.byte	0x15
	.zero		1


	//   ....[73]....
        /*059c*/ 	.word	0x00005670
        /*05a0*/ 	.word	0x000000ff
        /*05a4*/ 	.word	0x00000000
        /*05a8*/ 	.short	0x0101
        /*05aa*/ 	.byte	0x04
	.zero		1


	//   ....[74]....
        /*05ac*/ 	.word	0x00005680
        /*05b0*/ 	.word	0x000000ff
        /*05b4*/ 	.word	0x00000058
        /*05b8*/ 	.short	0x010a
        /*05ba*/ 	.byte	0x15
	.zero		1


	//   ....[75]....
        /*05bc*/ 	.word	0x00005880
        /*05c0*/ 	.word	0x000000ff
        /*05c4*/ 	.word	0x00000038
        /*05c8*/ 	.short	0x010b
        /*05ca*/ 	.byte	0x15
	.zero		1


	//   ....[76]....
        /*05cc*/ 	.word	0x00005890
        /*05d0*/ 	.word	0x000000ff
        /*05d4*/ 	.word	0x00000000
        /*05d8*/ 	.short	0x0101
        /*05da*/ 	.byte	0x2d
	.zero		1


	//   ....[77]....
        /*05dc*/ 	.word	0x000058c0
        /*05e0*/ 	.word	0x000000ff
        /*05e4*/ 	.word	0x00000040
        /*05e8*/ 	.short	0x010a
        /*05ea*/ 	.byte	0x15
	.zero		1


	//   ....[78]....
        /*05ec*/ 	.word	0x000058e0
        /*05f0*/ 	.word	0x000000ff
        /*05f4*/ 	.word	0x00000048
        /*05f8*/ 	.short	0x010a
        /*05fa*/ 	.byte	0x15
	.zero		1


	//   ....[79]....
        /*05fc*/ 	.word	0x00005900
        /*0600*/ 	.word	0x000000ff
        /*0604*/ 	.word	0x00000050
        /*0608*/ 	.short	0x010a
        /*060a*/ 	.byte	0x15
	.zero		1


	//   ....[80]....
        /*060c*/ 	.word	0x00005940
        /*0610*/ 	.word	0x00000000
        /*0614*/ 	.word	0x00000058
        /*0618*/ 	.short	0x010a
        /*061a*/ 	.byte	0xff
	.zero		1


	//   ....[81]....
        /*061c*/ 	.word	0x00005ca0
        /*0620*/ 	.word	0x00000003
        /*0624*/ 	.word	0x00000070
        /*0628*/ 	.short	0x010a
        /*062a*/ 	.byte	0xff
	.zero		1


	//   ....[82]....
        /*062c*/ 	.word	0x00005e20
        /*0630*/ 	.word	0x00000000
        /*0634*/ 	.word	0x00000000
        /*0638*/ 	.short	0x0101
        /*063a*/ 	.byte	0xff
	.zero		1


	//   ....[83]....
        /*063c*/ 	.word	0x000069b0
        /*0640*/ 	.word	0x000000ff
        /*0644*/ 	.word	0x00000020
        /*0648*/ 	.short	0x010a
        /*064a*/ 	.byte	0x2b
	.zero		1


	//   ....[84]....
        /*064c*/ 	.word	0x000069f0
        /*0650*/ 	.word	0x00000048
        /*0654*/ 	.word	0x00000090
        /*0658*/ 	.short	0x010a
        /*065a*/ 	.byte	0xff
	.zero		1


	//   ....[85]....
        /*065c*/ 	.word	0x00006b70
        /*0660*/ 	.word	0x000000ff
        /*0664*/ 	.word	0x00000020
        /*0668*/ 	.short	0x010a
        /*066a*/ 	.byte	0x2b
	.zero		1


	//   ....[86]....
        /*066c*/ 	.word	0x00006c70
        /*0670*/ 	.word	0x00000048
        /*0674*/ 	.word	0x00000090
        /*0678*/ 	.short	0x010a
        /*067a*/ 	.byte	0xff
	.zero		1


	//   ....[87]....
        /*067c*/ 	.word	0x00007270
        /*0680*/ 	.word	0x00000000
        /*0684*/ 	.word	0x00000000
        /*0688*/ 	.short	0x0101
        /*068a*/ 	.byte	0xff
	.zero		1


	//   ....[88]....
        /*068c*/ 	.word	0x00007280
        /*0690*/ 	.word	0x00000002
        /*0694*/ 	.word	0x00000020
        /*0698*/ 	.short	0x010a
        /*069a*/ 	.byte	0xff
	.zero		1


	//   ....[89]....
        /*069c*/ 	.word	0x00007350
        /*06a0*/ 	.word	0x00000002
        /*06a4*/ 	.word	0x00000020
        /*06a8*/ 	.short	0x010a
        /*06aa*/ 	.byte	0xff
	.zero		1


	//   ....[90]....
        /*06ac*/ 	.word	0x000079e0
        /*06b0*/ 	.word	0x00000010
        /*06b4*/ 	.word	0x00000000
        /*06b8*/ 	.short	0x0101
        /*06ba*/ 	.byte	0xff
	.zero		1


	//   ....[91]....
        /*06bc*/ 	.word	0x00007a00
        /*06c0*/ 	.word	0x00000000
        /*06c4*/ 	.word	0x00000020
        /*06c8*/ 	.short	0x010a
        /*06ca*/ 	.byte	0xff
	.zero		1


	//   ....[92]....
        /*06cc*/ 	.word	0x00007ac0
        /*06d0*/ 	.word	0x00000000
        /*06d4*/ 	.word	0x00000020
        /*06d8*/ 	.short	0x010a
        /*06da*/ 	.byte	0xff
	.zero		1


	//   ....[93]....
        /*06dc*/ 	.word	0x00008150
        /*06e0*/ 	.word	0x00000010
        /*06e4*/ 	.word	0x00000000
        /*06e8*/ 	.short	0x0101
        /*06ea*/ 	.byte	0xff
	.zero		1


	//   ....[94]....
        /*06ec*/ 	.word	0x00008170
        /*06f0*/ 	.word	0x00000002
        /*06f4*/ 	.word	0x00000020
        /*06f8*/ 	.short	0x010a
        /*06fa*/ 	.byte	0xff
	.zero		1


	//   ....[95]....
        /*06fc*/ 	.word	0x00008230
        /*0700*/ 	.word	0x00000002
        /*0704*/ 	.word	0x00000020
        /*0708*/ 	.short	0x010a
        /*070a*/ 	.byte	0xff
	.zero		1


	//   ....[96]....
        /*070c*/ 	.word	0x00008520
        /*0710*/ 	.word	0x000000ff
        /*0714*/ 	.word	0x00000000
        /*0718*/ 	.short	0x0101
        /*071a*/ 	.byte	0x04
	.zero		1


	//   ....[97]....
        /*071c*/ 	.word	0x00008940
        /*0720*/ 	.word	0x00000000
        /*0724*/ 	.word	0x00000000
        /*0728*/ 	.short	0x0101
        /*072a*/ 	.byte	0xff
	.zero		1


	//   ....[98]....
        /*072c*/ 	.word	0x00008bd0
        /*0730*/ 	.word	0x000000ff
        /*0734*/ 	.word	0x00000000
        /*0738*/ 	.short	0x0101
        /*073a*/ 	.byte	0x04
	.zero		1


	//   ....[99]....
        /*073c*/ 	.word	0x00008bf0
        /*0740*/ 	.word	0x00000000
        /*0744*/ 	.word	0x000000e0
        /*0748*/ 	.short	0x010a
        /*074a*/ 	.byte	0xff
	.zero		1


	//   ....[100]....
        /*074c*/ 	.word	0x00008c50
        /*0750*/ 	.word	0x00000000
        /*0754*/ 	.word	0x00000010
        /*0758*/ 	.short	0x010a
        /*075a*/ 	.byte	0xff
	.zero		1


	//   ....[101]....
        /*075c*/ 	.word	0x00008cb0
        /*0760*/ 	.word	0x00000000
        /*0764*/ 	.word	0x00000010
        /*0768*/ 	.short	0x010a
        /*076a*/ 	.byte	0xff
	.zero		1


	//   ....[102]....
        /*076c*/ 	.word	0x00008d00
        /*0770*/ 	.word	0x00000003
        /*0774*/ 	.word	0x00000070
        /*0778*/ 	.short	0x010a
        /*077a*/ 	.byte	0xff
	.zero		1


	//   ....[103]....
        /*077c*/ 	.word	0x00008d60
        /*0780*/ 	.word	0x00000000
        /*0784*/ 	.word	0x00000000
        /*0788*/ 	.short	0x010a
        /*078a*/ 	.byte	0xff
	.zero		1


	//   ....[104]....
        /*078c*/ 	.word	0x00008db0
        /*0790*/ 	.word	0x00000002
        /*0794*/ 	.word	0x000000d0
        /*0798*/ 	.short	0x010a
        /*079a*/ 	.byte	0xff
	.zero		1


	//   ....[105]....
        /*079c*/ 	.word	0x00008e10
        /*07a0*/ 	.word	0x00000002
        /*07a4*/ 	.word	0x00000080
        /*07a8*/ 	.short	0x010a
        /*07aa*/ 	.byte	0xff
	.zero		1


	//   ....[106]....
        /*07ac*/ 	.word	0x00008e60
        /*07b0*/ 	.word	0x00000002
        /*07b4*/ 	.word	0x00000070
        /*07b8*/ 	.short	0x010a
        /*07ba*/ 	.byte	0xff
	.zero		1


	//   ....[107]....
        /*07bc*/ 	.word	0x00008ec0
        /*07c0*/ 	.word	0x00000000
        /*07c4*/ 	.word	0x00000080
        /*07c8*/ 	.short	0x010a
        /*07ca*/ 	.byte	0xff
	.zero		1


	//   ....[108]....
        /*07cc*/ 	.word	0x00008f10
        /*07d0*/ 	.word	0x00000000
        /*07d4*/ 	.word	0x00000070
        /*07d8*/ 	.short	0x010a
        /*07da*/ 	.byte	0xff
	.zero		1


	//   ....[109]....
        /*07dc*/ 	.word	0x00008f80
        /*07e0*/ 	.word	0x00000002
        /*07e4*/ 	.word	0x000000b0
        /*07e8*/ 	.short	0x010a
        /*07ea*/ 	.byte	0xff
	.zero		1


	//   ....[110]....
        /*07ec*/ 	.word	0x00008fe0
        /*07f0*/ 	.word	0x00000000
        /*07f4*/ 	.word	0x00000000
        /*07f8*/ 	.short	0x010a
        /*07fa*/ 	.byte	0xff
	.zero		1


	//   ....[111]....
        /*07fc*/ 	.word	0x00009040
        /*0800*/ 	.word	0x00000000
        /*0804*/ 	.word	0x00000000
        /*0808*/ 	.short	0x010a
        /*080a*/ 	.byte	0xff
	.zero		1


	//   ....[112]....
        /*080c*/ 	.word	0x000090a0
        /*0810*/ 	.word	0x00000000
        /*0814*/ 	.word	0x00000000
        /*0818*/ 	.short	0x010a
        /*081a*/ 	.byte	0xff
	.zero		1


	//   ....[113]....
        /*081c*/ 	.word	0x00009100
        /*0820*/ 	.word	0x00000000
        /*0824*/ 	.word	0x00000000
        /*0828*/ 	.short	0x010a
        /*082a*/ 	.byte	0xff
	.zero		1


	//   ....[114]....
        /*082c*/ 	.word	0x00009160
        /*0830*/ 	.word	0x00000000
        /*0834*/ 	.word	0x00000000
        /*0838*/ 	.short	0x010a
        /*083a*/ 	.byte	0xff
	.zero		1


	//   ....[115]....
        /*083c*/ 	.word	0x000091b0
        /*0840*/ 	.word	0x00000008
        /*0844*/ 	.word	0x00000070
        /*0848*/ 	.short	0x010a
        /*084a*/ 	.byte	0xff
	.zero		1


	//   ....[116]....
        /*084c*/ 	.word	0x00009210
        /*0850*/ 	.word	0x00000000
        /*0854*/ 	.word	0x00000068
        /*0858*/ 	.short	0x010a
        /*085a*/ 	.byte	0xff
	.zero		1


	//   ....[117]....
        /*085c*/ 	.word	0x00009270
        /*0860*/ 	.word	0x00000000
        /*0864*/ 	.word	0x00000040
        /*0868*/ 	.short	0x010a
        /*086a*/ 	.byte	0xff
	.zero		1


	//   ....[118]....
        /*086c*/ 	.word	0x000092d0
        /*0870*/ 	.word	0x00000000
        /*0874*/ 	.word	0x00000048
        /*0878*/ 	.short	0x010a
        /*087a*/ 	.byte	0xff
	.zero		1


	//   ....[119]....
        /*087c*/ 	.word	0x00009330
        /*0880*/ 	.word	0x00000000
        /*0884*/ 	.word	0x00000050
        /*0888*/ 	.short	0x010a
        /*088a*/ 	.byte	0xff
	.zero		1


	//   ....[120]....
        /*088c*/ 	.word	0x00009390
        /*0890*/ 	.word	0x00000000
        /*0894*/ 	.word	0x00000058
        /*0898*/ 	.short	0x010a
        /*089a*/ 	.byte	0xff
	.zero		1


	//   ....[121]....
        /*089c*/ 	.word	0x000093f0
        /*08a0*/ 	.word	0x00000000
        /*08a4*/ 	.word	0x00000040
        /*08a8*/ 	.short	0x010a
        /*08aa*/ 	.byte	0xff
	.zero		1


	//   ....[122]....
        /*08ac*/ 	.word	0x00009450
        /*08b0*/ 	.word	0x00000000
        /*08b4*/ 	.word	0x00000048
        /*08b8*/ 	.short	0x010a
        /*08ba*/ 	.byte	0xff
	.zero		1


	//   ....[123]....
        /*08bc*/ 	.word	0x000094b0
        /*08c0*/ 	.word	0x00000000
        /*08c4*/ 	.word	0x00000050
        /*08c8*/ 	.short	0x010a
        /*08ca*/ 	.byte	0xff
	.zero		1


	//   ....[124]....
        /*08cc*/ 	.word	0x00009500
        /*08d0*/ 	.word	0x00000003
        /*08d4*/ 	.word	0x00000070
        /*08d8*/ 	.short	0x010a
        /*08da*/ 	.byte	0xff
	.zero		1


	//   ....[125]....
        /*08dc*/ 	.word	0x00009560
        /*08e0*/ 	.word	0x00000000
        /*08e4*/ 	.word	0x00000020
        /*08e8*/ 	.short	0x010a
        /*08ea*/ 	.byte	0xff
	.zero		1


	//   ....[126]....
        /*08ec*/ 	.word	0x000095b0
        /*08f0*/ 	.word	0x00000048
        /*08f4*/ 	.word	0x00000090
        /*08f8*/ 	.short	0x010a
        /*08fa*/ 	.byte	0xff
	.zero		1


	//   ....[127]....
        /*08fc*/ 	.word	0x00009600
        /*0900*/ 	.word	0x00000002
        /*0904*/ 	.word	0x00000020
        /*0908*/ 	.short	0x010a
        /*090a*/ 	.byte	0xff
	.zero		1


	//   ....[128]....
        /*090c*/ 	.word	0x00009650
        /*0910*/ 	.word	0x00000000
        /*0914*/ 	.word	0x00000020
        /*0918*/ 	.short	0x010a
        /*091a*/ 	.byte	0xff
	.zero		1


	//   ....[129]....
        /*091c*/ 	.word	0x000096a0
        /*0920*/ 	.word	0x00000002
        /*0924*/ 	.word	0x00000020
        /*0928*/ 	.short	0x010a
        /*092a*/ 	.byte	0xff
	.zero		1


	//----- nvinfo : EIATTR_NUM_MBARRIERS
	.align		4
.L_47:
        /*092c*/ 	.byte	0x03, 0x38
        /*092e*/ 	.short	0x001e


	//----- nvinfo : EIATTR_EXIT_INSTR_OFFSETS
	.align		4
        /*0930*/ 	.byte	0x04, 0x1c
        /*0932*/ 	.short	(.L_49 - .L_48)


	//   ....[0]....
.L_48:
        /*0934*/ 	.word	0x00002dc0


	//   ....[1]....
        /*0938*/ 	.word	0x000032b0


	//   ....[2]....
        /*093c*/ 	.word	0x00003310


	//   ....[3]....
        /*0940*/ 	.word	0x00004740


	//   ....[4]....
        /*0944*/ 	.word	0x00005970


	//   ....[5]....
        /*0948*/ 	.word	0x000059b0


	//   ....[6]....
        /*094c*/ 	.word	0x00008ac0


	//   ....[7]....
        /*0950*/ 	.word	0x00008b40


	//   ....[8]....
        /*0954*/ 	.word	0x00008b70


	//   ....[9]....
        /*0958*/ 	.word	0x00008be0


	//----- nvinfo : EIATTR_MAX_THREADS
	.align		4
.L_49:
        /*095c*/ 	.byte	0x04, 0x05
        /*095e*/ 	.short	(.L_51 - .L_50)
.L_50:
        /*0960*/ 	.word	0x00000100
        /*0964*/ 	.word	0x00000001
        /*0968*/ 	.word	0x00000001


	//----- nvinfo : EIATTR_CRS_STACK_SIZE
	.align		4
.L_51:
        /*096c*/ 	.byte	0x04, 0x1e
        /*096e*/ 	.short	(.L_53 - .L_52)
.L_52:
        /*0970*/ 	.word	0x00000000


	//----- nvinfo : EIATTR_CBANK_PARAM_SIZE
	.align		4
.L_53:
        /*0974*/ 	.byte	0x03, 0x19
        /*0976*/ 	.short	0x0800


	//----- nvinfo : EIATTR_PARAM_CBANK
	.align		4
        /*0978*/ 	.byte	0x04, 0x0a
        /*097a*/ 	.short	(.L_55 - .L_54)
	.align		4
.L_54:
        /*097c*/ 	.word	index@(.nv.constant0._ZN7cutlass13device_kernelINS_4gemm6kernel13GemmUniversalIN4cute5tupleIJiiiiEEENS1_10collective13CollectiveMmaINS1_35MainloopSm100TmaUmmaWarpSpecializedILi2ELi2ELi4ENS5_IJNS4_1CILi8EEENSA_ILi1EEESC_EEEEENS5_IJNSA_ILi64EEENSA_ILi128EEESG_EEEfNS5_IJlSC_lEEEfSI_NS4_8TiledMMAINS4_8MMA_AtomIJNS4_17SM100_MMA_TF32_SSINS_10tfloat32_tESM_fLi64ELi128ELNS4_4UMMA5MajorE0ELSO_0ELNSN_7ScaleInE0ELSP_0EEEEEENS4_6LayoutINS5_IJSC_SC_SC_EEENS5_IJNSA_ILi0EEESU_SU_EEEEENS5_IJNS4_10UnderscoreESX_SX_EEEEENS4_13SM90_TMA_LOADENS4_14ComposedLayoutINS4_7SwizzleILi3ELi4ELi3EEENS4_18smem_ptr_flag_bitsILi32EEENSS_INS5_IJSB_NSA_ILi32EEEEEENS5_IJS16_SC_EEEEEEEvNS4_8identityENS4_23SM90_TMA_LOAD_MULTICASTES1A_vS1B_EENS_8epilogue10collective18CollectiveEpilogueINS1E_23Sm100TmaWarpSpecializedILi4ELi2ELi16ELb1ELb0EEEJSH_NS5_IJNSS_ISF_SC_EENSS_IS16_SC_EEEEEfSI_fSI_NS1E_6fusion15FusionCallbacksIS1I_NS1M_17LinearCombinationIffffLNS_15FloatRoundStyleE2EEESH_S1L_JEEENS4_5SM1004TMEM4LOAD26SM100_TMEM_LOAD_16dp128b8xES10_S1A_NS4_17SM75_U32x4_LDSM_NENS4_14SM90_TMA_STOREES1A_NS4_17SM90_U32x4_STSM_NENS4_39AutoVectorizingCopyWithAssumedAlignmentILi128EEEEEEvvEEEEvNT_6ParamsE)
        /*0980*/ 	.short	0x0380
        /*0982*/ 	.short	0x0800


	//----- nvinfo : EIATTR_SW_WAR
	.align		4
.L_55:
        /*0984*/ 	.byte	0x04, 0x36
        /*0986*/ 	.short	(.L_57 - .L_56)
.L_56:
        /*0988*/ 	.word	0x00000008
.L_57:


//--------------------- .nv.callgraph             --------------------------
	.section	.nv.callgraph,"",@"SHT_CUDA_CALLGRAPH"
	.align	4
	.sectionentsize	8
	.align		4
        /*0000*/ 	.word	0x00000000
	.align		4
        /*0004*/ 	.word	0xffffffff
	.align		4
        /*0008*/ 	.word	index@(_ZN7cutlass13device_kernelINS_4gemm6kernel13GemmUniversalIN4cute5tupleIJiiiiEEENS1_10collective13CollectiveMmaINS1_35MainloopSm100TmaUmmaWarpSpecializedILi2ELi2ELi4ENS5_IJNS4_1CILi8EEENSA_ILi1EEESC_EEEEENS5_IJNSA_ILi64EEENSA_ILi128EEESG_EEEfNS5_IJlSC_lEEEfSI_NS4_8TiledMMAINS4_8MMA_AtomIJNS4_17SM100_MMA_TF32_SSINS_10tfloat32_tESM_fLi64ELi128ELNS4_4UMMA5MajorE0ELSO_0ELNSN_7ScaleInE0ELSP_0EEEEEENS4_6LayoutINS5_IJSC_SC_SC_EEENS5_IJNSA_ILi0EEESU_SU_EEEEENS5_IJNS4_10UnderscoreESX_SX_EEEEENS4_13SM90_TMA_LOADENS4_14ComposedLayoutINS4_7SwizzleILi3ELi4ELi3EEENS4_18smem_ptr_flag_bitsILi32EEENSS_INS5_IJSB_NSA_ILi32EEEEEENS5_IJS16_SC_EEEEEEEvNS4_8identityENS4_23SM90_TMA_LOAD_MULTICASTES1A_vS1B_EENS_8epilogue10collective18CollectiveEpilogueINS1E_23Sm100TmaWarpSpecializedILi4ELi2ELi16ELb1ELb0EEEJSH_NS5_IJNSS_ISF_SC_EENSS_IS16_SC_EEEEEfSI_fSI_NS1E_6fusion15FusionCallbacksIS1I_NS1M_17LinearCombinationIffffLNS_15FloatRoundStyleE2EEESH_S1L_JEEENS4_5SM1004TMEM4LOAD26SM100_TMEM_LOAD_16dp128b8xES10_S1A_NS4_17SM75_U32x4_LDSM_NENS4_14SM90_TMA_STOREES1A_NS4_17SM90_U32x4_STSM_NENS4_39AutoVectorizingCopyWithAssumedAlignmentILi128EEEEEEvvEEEEvNT_6ParamsE)
	.align		4
        /*000c*/ 	.word	index@(__assertfail)
	.align		4
        /*0010*/ 	.word	0x00000000
	.align		4
        /*0014*/ 	.word	0xfffffffe
	.align		4
        /*0018*/ 	.word	0x00000000
	.align		4
        /*001c*/ 	.word	0xfffffffd
	.align		4
        /*0020*/ 	.word	0x00000000
	.align		4
        /*0024*/ 	.word	0xfffffffc


//--------------------- .nv.constant4             --------------------------
	.section	.nv.constant4,"a",@progbits
	.align	8
	.align		8
.nv.constant4:
        /*0000*/ 	.dword	__assertfail
	.align		8
        /*0008*/ 	.dword	__unnamed_1
	.align		8
        /*0010*/ 	.dword	__unnamed_2
	.align		8
        /*0018*/ 	.dword	_ZN40_INTERNAL_ac306c67_4_k_cu_686635a1_318864cuda3std3__45__cpo5beginE
	.align		8
        /*0020*/ 	.dword	_ZN40_INTERNAL_ac306c67_4_k_cu_686635a1_318864cuda3std3__45__cpo3endE
	.align		8
        /*0028*/ 	.dword	_ZN40_INTERNAL_ac306c67_4_k_cu_686635a1_318864cuda3std3__45__cpo6cbeginE
	.align		8
        /*0030*/ 	.dword	_ZN40_INTERNAL_ac306c67_4_k_cu_686635a1_318864cuda3std3__45__cpo4cendE
	.align		8
        /*0038*/ 	.dword	_ZN40_INTERNAL_ac306c67_4_k_cu_686635a1_318864cuda3std3__442_GLOBAL__N__ac306c67_4_k_cu_686635a1_318866ignoreE
	.align		8
        /*0040*/ 	.dword	_ZN40_INTERNAL_ac306c67_4_k_cu_686635a1_318864cuda3std3__419piecewise_constructE
	.align		8
        /*0048*/ 	.dword	_ZN40_INTERNAL_ac306c67_4_k_cu_686635a1_318864cuda3std3__48in_placeE
	.align		8
        /*0050*/ 	.dword	_ZN40_INTERNAL_ac306c67_4_k_cu_686635a1_318864cuda3std6ranges3__45__cpo4swapE
	.align		8
        /*0058*/ 	.dword	_ZN40_INTERNAL_ac306c67_4_k_cu_686635a1_318864cuda3std6ranges3__45__cpo9iter_moveE
	.align		8
        /*0060*/ 	.dword	_ZN40_INTERNAL_ac306c67_4_k_cu_686635a1_318864cute7productE
	.align		8
        /*0068*/ 	.dword	_ZN40_INTERNAL_ac306c67_4_k_cu_686635a1_318864cute1_E
	.align		8
        /*0070*/ 	.dword	$str$25
	.align		8
        /*0078*/ 	.dword	$str$26
	.align		8
        /*0080*/ 	.dword	$str$27
	.align		8
        /*0088*/ 	.dword	$str$28


//--------------------- .text._ZN7cutlass13device_kernelINS_4gemm6kernel13GemmUniversalIN4cute5tupleIJiiiiEEENS1_10collective13CollectiveMmaINS1_35MainloopSm100TmaUmmaWarpSpecializedILi2ELi2ELi4ENS5_IJNS4_1CILi8EEENSA_ILi1EEESC_EEEEENS5_IJNSA_ILi64EEENSA_ILi128EEESG_EEEfNS5_IJlSC_lEEEfSI_NS4_8TiledMMAINS4_8MMA_AtomIJNS4_17SM100_MMA_TF32_SSINS_10tfloat32_tESM_fLi64ELi128ELNS4_4UMMA5MajorE0ELSO_0ELNSN_7ScaleInE0ELSP_0EEEEEENS4_6LayoutINS5_IJSC_SC_SC_EEENS5_IJNSA_ILi0EEESU_SU_EEEEENS5_IJNS4_10UnderscoreESX_SX_EEEEENS4_13SM90_TMA_LOADENS4_14ComposedLayoutINS4_7SwizzleILi3ELi4ELi3EEENS4_18smem_ptr_flag_bitsILi32EEENSS_INS5_IJSB_NSA_ILi32EEEEEENS5_IJS16_SC_EEEEEEEvNS4_8identityENS4_23SM90_TMA_LOAD_MULTICASTES1A_vS1B_EENS_8epilogue10collective18CollectiveEpilogueINS1E_23Sm100TmaWarpSpecializedILi4ELi2ELi16ELb1ELb0EEEJSH_NS5_IJNSS_ISF_SC_EENSS_IS16_SC_EEEEEfSI_fSI_NS1E_6fusion15FusionCallbacksIS1I_NS1M_17LinearCombinationIffffLNS_15FloatRoundStyleE2EEESH_S1L_JEEENS4_5SM1004TMEM4LOAD26SM100_TMEM_LOAD_16dp128b8xES10_S1A_NS4_17SM75_U32x4_LDSM_NENS4_14SM90_TMA_STOREES1A_NS4_17SM90_U32x4_STSM_NENS4_39AutoVectorizingCopyWithAssumedAlignmentILi128EEEEEEvvEEEEvNT_6ParamsE --------------------------
	.section	.text._ZN7cutlass13device_kernelINS_4gemm6kernel13GemmUniversalIN4cute5tupleIJiiiiEEENS1_10collective13CollectiveMmaINS1_35MainloopSm100TmaUmmaWarpSpecializedILi2ELi2ELi4ENS5_IJNS4_1CILi8EEENSA_ILi1EEESC_EEEEENS5_IJNSA_ILi64EEENSA_ILi128EEESG_EEEfNS5_IJlSC_lEEEfSI_NS4_8TiledMMAINS4_8MMA_AtomIJNS4_17SM100_MMA_TF32_SSINS_10tfloat32_tESM_fLi64ELi128ELNS4_4UMMA5MajorE0ELSO_0ELNSN_7ScaleInE0ELSP_0EEEEEENS4_6LayoutINS5_IJSC_SC_SC_EEENS5_IJNSA_ILi0EEESU_SU_EEEEENS5_IJNS4_10UnderscoreESX_SX_EEEEENS4_13SM90_TMA_LOADENS4_14ComposedLayoutINS4_7SwizzleILi3ELi4ELi3EEENS4_18smem_ptr_flag_bitsILi32EEENSS_INS5_IJSB_NSA_ILi32EEEEEENS5_IJS16_SC_EEEEEEEvNS4_8identityENS4_23SM90_TMA_LOAD_MULTICASTES1A_vS1B_EENS_8epilogue10collective18CollectiveEpilogueINS1E_23Sm100TmaWarpSpecializedILi4ELi2ELi16ELb1ELb0EEEJSH_NS5_IJNSS_ISF_SC_EENSS_IS16_SC_EEEEEfSI_fSI_NS1E_6fusion15FusionCallbacksIS1I_NS1M_17LinearCombinationIffffLNS_15FloatRoundStyleE2EEESH_S1L_JEEENS4_5SM1004TMEM4LOAD26SM100_TMEM_LOAD_16dp128b8xES10_S1A_NS4_17SM75_U32x4_LDSM_NENS4_14SM90_TMA_STOREES1A_NS4_17SM90_U32x4_STSM_NENS4_39AutoVectorizingCopyWithAssumedAlignmentILi128EEEEEEvvEEEEvNT_6ParamsE,"ax",@progbits
	.align	128
.text._ZN7cutlass13device_kernelINS_4gemm6kernel13GemmUniversalIN4cute5tupleIJiiiiEEENS1_10collective13CollectiveMmaINS1_35MainloopSm100TmaUmmaWarpSpecializedILi2ELi2ELi4ENS5_IJNS4_1CILi8EEENSA_ILi1EEESC_EEEEENS5_IJNSA_ILi64EEENSA_ILi128EEESG_EEEfNS5_IJlSC_lEEEfSI_NS4_8TiledMMAINS4_8MMA_AtomIJNS4_17SM100_MMA_TF32_SSINS_10tfloat32_tESM_fLi64ELi128ELNS4_4UMMA5MajorE0ELSO_0ELNSN_7ScaleInE0ELSP_0EEEEEENS4_6LayoutINS5_IJSC_SC_SC_EEENS5_IJNSA_ILi0EEESU_SU_EEEEENS5_IJNS4_10UnderscoreESX_SX_EEEEENS4_13SM90_TMA_LOADENS4_14ComposedLayoutINS4_7SwizzleILi3ELi4ELi3EEENS4_18smem_ptr_flag_bitsILi32EEENSS_INS5_IJSB_NSA_ILi32EEEEEENS5_IJS16_SC_EEEEEEEvNS4_8identityENS4_23SM90_TMA_LOAD_MULTICASTES1A_vS1B_EENS_8epilogue10collective18CollectiveEpilogueINS1E_23Sm100TmaWarpSpecializedILi4ELi2ELi16ELb1ELb0EEEJSH_NS5_IJNSS_ISF_SC_EENSS_IS16_SC_EEEEEfSI_fSI_NS1E_6fusion15FusionCallbacksIS1I_NS1M_17LinearCombinationIffffLNS_15FloatRoundStyleE2EEESH_S1L_JEEENS4_5SM1004TMEM4LOAD26SM100_TMEM_LOAD_16dp128b8xES10_S1A_NS4_17SM75_U32x4_LDSM_NENS4_14SM90_TMA_STOREES1A_NS4_17SM90_U32x4_STSM_NENS4_39AutoVectorizingCopyWithAssumedAlignmentILi128EEEEEEvvEEEEvNT_6ParamsE:
        .type           _ZN7cutlass13device_kernelINS_4gemm6kernel13GemmUniversalIN4cute5tupleIJiiiiEEENS1_10collective13CollectiveMmaINS1_35MainloopSm100TmaUmmaWarpSpecializedILi2ELi2ELi4ENS5_IJNS4_1CILi8EEENSA_ILi1EEESC_EEEEENS5_IJNSA_ILi64EEENSA_ILi128EEESG_EEEfNS5_IJlSC_lEEEfSI_NS4_8TiledMMAINS4_8MMA_AtomIJNS4_17SM100_MMA_TF32_SSINS_10tfloat32_tESM_fLi64ELi128ELNS4_4UMMA5MajorE0ELSO_0ELNSN_7ScaleInE0ELSP_0EEEEEENS4_6LayoutINS5_IJSC_SC_SC_EEENS5_IJNSA_ILi0EEESU_SU_EEEEENS5_IJNS4_10UnderscoreESX_SX_EEEEENS4_13SM90_TMA_LOADENS4_14ComposedLayoutINS4_7SwizzleILi3ELi4ELi3EEENS4_18smem_ptr_flag_bitsILi32EEENSS_INS5_IJSB_NSA_ILi32EEEEEENS5_IJS16_SC_EEEEEEEvNS4_8identityENS4_23SM90_TMA_LOAD_MULTICASTES1A_vS1B_EENS_8epilogue10collective18CollectiveEpilogueINS1E_23Sm100TmaWarpSpecializedILi4ELi2ELi16ELb1ELb0EEEJSH_NS5_IJNSS_ISF_SC_EENSS_IS16_SC_EEEEEfSI_fSI_NS1E_6fusion15FusionCallbacksIS1I_NS1M_17LinearCombinationIffffLNS_15FloatRoundStyleE2EEESH_S1L_JEEENS4_5SM1004TMEM4LOAD26SM100_TMEM_LOAD_16dp128b8xES10_S1A_NS4_17SM75_U32x4_LDSM_NENS4_14SM90_TMA_STOREES1A_NS4_17SM90_U32x4_STSM_NENS4_39AutoVectorizingCopyWithAssumedAlignmentILi128EEEEEEvvEEEEvNT_6ParamsE,@function
        .size           _ZN7cutlass13device_kernelINS_4gemm6kernel13GemmUniversalIN4cute5tupleIJiiiiEEENS1_10collective13CollectiveMmaINS1_35MainloopSm100TmaUmmaWarpSpecializedILi2ELi2ELi4ENS5_IJNS4_1CILi8EEENSA_ILi1EEESC_EEEEENS5_IJNSA_ILi64EEENSA_ILi128EEESG_EEEfNS5_IJlSC_lEEEfSI_NS4_8TiledMMAINS4_8MMA_AtomIJNS4_17SM100_MMA_TF32_SSINS_10tfloat32_tESM_fLi64ELi128ELNS4_4UMMA5MajorE0ELSO_0ELNSN_7ScaleInE0ELSP_0EEEEEENS4_6LayoutINS5_IJSC_SC_SC_EEENS5_IJNSA_ILi0EEESU_SU_EEEEENS5_IJNS4_10UnderscoreESX_SX_EEEEENS4_13SM90_TMA_LOADENS4_14ComposedLayoutINS4_7SwizzleILi3ELi4ELi3EEENS4_18smem_ptr_flag_bitsILi32EEENSS_INS5_IJSB_NSA_ILi32EEEEEENS5_IJS16_SC_EEEEEEEvNS4_8identityENS4_23SM90_TMA_LOAD_MULTICASTES1A_vS1B_EENS_8epilogue10collective18CollectiveEpilogueINS1E_23Sm100TmaWarpSpecializedILi4ELi2ELi16ELb1ELb0EEEJSH_NS5_IJNSS_ISF_SC_EENSS_IS16_SC_EEEEEfSI_fSI_NS1E_6fusion15FusionCallbacksIS1I_NS1M_17LinearCombinationIffffLNS_15FloatRoundStyleE2EEESH_S1L_JEEENS4_5SM1004TMEM4LOAD26SM100_TMEM_LOAD_16dp128b8xES10_S1A_NS4_17SM75_U32x4_LDSM_NENS4_14SM90_TMA_STOREES1A_NS4_17SM90_U32x4_STSM_NENS4_39AutoVectorizingCopyWithAssumedAlignmentILi128EEEEEEvvEEEEvNT_6ParamsE,(.L_x_181 - _ZN7cutlass13device_kernelINS_4gemm6kernel13GemmUniversalIN4cute5tupleIJiiiiEEENS1_10collective13CollectiveMmaINS1_35MainloopSm100TmaUmmaWarpSpecializedILi2ELi2ELi4ENS5_IJNS4_1CILi8EEENSA_ILi1EEESC_EEEEENS5_IJNSA_ILi64EEENSA_ILi128EEESG_EEEfNS5_IJlSC_lEEEfSI_NS4_8TiledMMAINS4_8MMA_AtomIJNS4_17SM100_MMA_TF32_SSINS_10tfloat32_tESM_fLi64ELi128ELNS4_4UMMA5MajorE0ELSO_0ELNSN_7ScaleInE0ELSP_0EEEEEENS4_6LayoutINS5_IJSC_SC_SC_EEENS5_IJNSA_ILi0EEESU_SU_EEEEENS5_IJNS4_10UnderscoreESX_SX_EEEEENS4_13SM90_TMA_LOADENS4_14ComposedLayoutINS4_7SwizzleILi3ELi4ELi3EEENS4_18smem_ptr_flag_bitsILi32EEENSS_INS5_IJSB_NSA_ILi32EEEEEENS5_IJS16_SC_EEEEEEEvNS4_8identityENS4_23SM90_TMA_LOAD_MULTICASTES1A_vS1B_EENS_8epilogue10collective18CollectiveEpilogueINS1E_23Sm100TmaWarpSpecializedILi4ELi2ELi16ELb1ELb0EEEJSH_NS5_IJNSS_ISF_SC_EENSS_IS16_SC_EEEEEfSI_fSI_NS1E_6fusion15FusionCallbacksIS1I_NS1M_17LinearCombinationIffffLNS_15FloatRoundStyleE2EEESH_S1L_JEEENS4_5SM1004TMEM4LOAD26SM100_TMEM_LOAD_16dp128b8xES10_S1A_NS4_17SM75_U32x4_LDSM_NENS4_14SM90_TMA_STOREES1A_NS4_17SM90_U32x4_STSM_NENS4_39AutoVectorizingCopyWithAssumedAlignmentILi128EEEEEEvvEEEEvNT_6ParamsE)
        .other          _ZN7cutlass13device_kernelINS_4gemm6kernel13GemmUniversalIN4cute5tupleIJiiiiEEENS1_10collective13CollectiveMmaINS1_35MainloopSm100TmaUmmaWarpSpecializedILi2ELi2ELi4ENS5_IJNS4_1CILi8EEENSA_ILi1EEESC_EEEEENS5_IJNSA_ILi64EEENSA_ILi128EEESG_EEEfNS5_IJlSC_lEEEfSI_NS4_8TiledMMAINS4_8MMA_AtomIJNS4_17SM100_MMA_TF32_SSINS_10tfloat32_tESM_fLi64ELi128ELNS4_4UMMA5MajorE0ELSO_0ELNSN_7ScaleInE0ELSP_0EEEEEENS4_6LayoutINS5_IJSC_SC_SC_EEENS5_IJNSA_ILi0EEESU_SU_EEEEENS5_IJNS4_10UnderscoreESX_SX_EEEEENS4_13SM90_TMA_LOADENS4_14ComposedLayoutINS4_7SwizzleILi3ELi4ELi3EEENS4_18smem_ptr_flag_bitsILi32EEENSS_INS5_IJSB_NSA_ILi32EEEEEENS5_IJS16_SC_EEEEEEEvNS4_8identityENS4_23SM90_TMA_LOAD_MULTICASTES1A_vS1B_EENS_8epilogue10collective18CollectiveEpilogueINS1E_23Sm100TmaWarpSpecializedILi4ELi2ELi16ELb1ELb0EEEJSH_NS5_IJNSS_ISF_SC_EENSS_IS16_SC_EEEEEfSI_fSI_NS1E_6fusion15FusionCallbacksIS1I_NS1M_17LinearCombinationIffffLNS_15FloatRoundStyleE2EEESH_S1L_JEEENS4_5SM1004TMEM4LOAD26SM100_TMEM_LOAD_16dp128b8xES10_S1A_NS4_17SM75_U32x4_LDSM_NENS4_14SM90_TMA_STOREES1A_NS4_17SM90_U32x4_STSM_NENS4_39AutoVectorizingCopyWithAssumedAlignmentILi128EEEEEEvvEEEEvNT_6ParamsE,@"STO_CUDA_ENTRY STV_DEFAULT"
_ZN7cutlass13device_kernelINS_4gemm6kernel13GemmUniversalIN4cute5tupleIJiiiiEEENS1_10collective13CollectiveMmaINS1_35MainloopSm100TmaUmmaWarpSpecializedILi2ELi2ELi4ENS5_IJNS4_1CILi8EEENSA_ILi1EEESC_EEEEENS5_IJNSA_ILi64EEENSA_ILi128EEESG_EEEfNS5_IJlSC_lEEEfSI_NS4_8TiledMMAINS4_8MMA_AtomIJNS4_17SM100_MMA_TF32_SSINS_10tfloat32_tESM_fLi64ELi128ELNS4_4UMMA5MajorE0ELSO_0ELNSN_7ScaleInE0ELSP_0EEEEEENS4_6LayoutINS5_IJSC_SC_SC_EEENS5_IJNSA_ILi0EEESU_SU_EEEEENS5_IJNS4_10UnderscoreESX_SX_EEEEENS4_13SM90_TMA_LOADENS4_14ComposedLayoutINS4_7SwizzleILi3ELi4ELi3EEENS4_18smem_ptr_flag_bitsILi32EEENSS_INS5_IJSB_NSA_ILi32EEEEEENS5_IJS16_SC_EEEEEEEvNS4_8identityENS4_23SM90_TMA_LOAD_MULTICASTES1A_vS1B_EENS_8epilogue10collective18CollectiveEpilogueINS1E_23Sm100TmaWarpSpecializedILi4ELi2ELi16ELb1ELb0EEEJSH_NS5_IJNSS_ISF_SC_EENSS_IS16_SC_EEEEEfSI_fSI_NS1E_6fusion15FusionCallbacksIS1I_NS1M_17LinearCombinationIffffLNS_15FloatRoundStyleE2EEESH_S1L_JEEENS4_5SM1004TMEM4LOAD26SM100_TMEM_LOAD_16dp128b8xES10_S1A_NS4_17SM75_U32x4_LDSM_NENS4_14SM90_TMA_STOREES1A_NS4_17SM90_U32x4_STSM_NENS4_39AutoVectorizingCopyWithAssumedAlignmentILi128EEEEEEvvEEEEvNT_6ParamsE:
[----:B------:R-:W1:Y:S01]  /*0000*/  LDC R1, c[0x0][0x37c] ;  /* 0x0000df00ff017b82 */ /* 0x000e620000000800 */
[----:B------:R-:W2:Y:S01]  /*0010*/  S2R R64, SR_TID.X ;  /* 0x0000000000407919 */ /* 0x000ea20000002100 */
[----:B------:R-:W3:Y:S01]  /*0020*/  LDCU.64 UR8, c[0x0][0x890] ;  /* 0x00011200ff0877ac */ /* 0x000ee20008000a00 */
[----:B------:R-:W-:Y:S02]  /*0030*/  PRMT R52, RZ, 0x7610, R52 ;  /* 0x00007610ff347816 */ /* 0x000fe40000000034 */
[----:B------:R-:W-:Y:S01]  /*0040*/  ELECT P4, URZ, PT ;  /* 0x0000000000ff782f */ /* 0x000fe20003880000 */
[----:B---3--:R-:W-:-:S04]  /*0050*/  UISETP.NE.U32.AND UP0, UPT, UR8, URZ, UPT ;  /* 0x000000ff0800728c */ /* 0x008fc8000bf05070 */
[----:B------:R-:W-:Y:S01]  /*0060*/  UISETP.NE.AND.EX UP0, UPT, UR9, URZ, UPT, UP0 ;  /* 0x000000ff0900728c */ /* 0x000fe2000bf05300 */
[----:B--2---:R-:W-:-:S05]  /*0070*/  SHF.R.U32.HI R53, RZ, 0x5, R64 ;  /* 0x00000005ff357819 */ /* 0x004fca0000011640 */
[----:B------:R-:W2:Y:S02]  /*0080*/  SHFL.IDX PT, R0, R53, RZ, 0x1f ;  /* 0x00001fff35007589 */ /* 0x000ea400000e0000 */
[----:B--2---:R-:W-:Y:S01]  /*0090*/  R2UR UR18, R0 ;  /* 0x00000000001272ca */ /* 0x004fe200000e0000 */
[----:B-1----:R-:W-:-:S14]  /*00a0*/  BRA.U UP0, `(.L_x_0) ;  /* 0x0000000100307547 */ /* 0x002fdc000b800000 */
[----:B------:R-:W1:Y:S02]  /*00b0*/  LDCU.64 UR4, c[0x0][0x888] ;  /* 0x00011100ff0477ac */ /* 0x000e640008000a00 */
[----:B-1----:R-:W-:-:S04]  /*00c0*/  UISETP.NE.U32.AND UP0, UPT, UR4, URZ, UPT ;  /* 0x000000ff0400728c */ /* 0x002fc8000bf05070 */
[----:B------:R-:W-:-:S09]  /*00d0*/  UISETP.NE.AND.EX UP0, UPT, UR5, URZ, UPT, UP0 ;  /* 0x000000ff0500728c */ /* 0x000fd2000bf05300 */
[----:B------:R-:W-:Y:S05]  /*00e0*/  BRA.U !UP0, `(.L_x_1) ;  /* 0x0000000108147547 */ /* 0x000fea000b800000 */
[----:B------:R-:W1:Y:S01]  /*00f0*/  LDC.64 R2, c[0x0][0x888] ;  /* 0x00022200ff027b82 */ /* 0x000e620000000a00 */
[----:B------:R-:W1:Y:S02]  /*0100*/  LDCU.64 UR4, c[0x0][0x358] ;  /* 0x00006b00ff0477ac */ /* 0x000e640008000a00 */
[----:B-1----:R1:W5:Y:S01]  /*0110*/  LDG.E R27, desc[UR4][R2.64] ;  /* 0x00000004021b7981 */ /* 0x002362000c1e1900 */
[----:B------:R-:W-:Y:S01]  /*0120*/  HFMA2 R52, -RZ, RZ, 0, 5.9604644775390625e-08 ;  /* 0x00000001ff347431 */ /* 0x000fe200000001ff */
[----:B------:R-:W-:Y:S05]  /*0130*/  BRA `(.L_x_0) ;  /* 0x00000000000c7947 */ /* 0x000fea0003800000 */
.L_x_1:
[----:B------:R-:W1:Y:S01]  /*0140*/  LDCU UR4, c[0x0][0x880] ;  /* 0x00011000ff0477ac */ /* 0x000e620008000800 */
[----:B------:R-:W-:Y:S01]  /*0150*/  HFMA2 R52, -RZ, RZ, 0, 5.9604644775390625e-08 ;  /* 0x00000001ff347431 */ /* 0x000fe200000001ff */
[----:B-1----:R-:W-:-:S07]  /*0160*/  MOV R27, UR4 ;  /* 0x00000004001b7c02 */ /* 0x002fce0008000f00 */
.L_x_0:
[----:B------:R-:W2:Y:S02]  /*0170*/  LDCU.64 UR4, c[0x0][0x8b0] ;  /* 0x00011600ff0477ac */ /* 0x000ea40008000a00 */
[----:B--2---:R-:W-:-:S04]  /*0180*/  UISETP.NE.U32.AND UP0, UPT, UR4, URZ, UPT ;  /* 0x000000ff0400728c */ /* 0x004fc8000bf05070 */
[----:B------:R-:W-:-:S09]  /*0190*/  UISETP.NE.AND.EX UP0, UPT, UR5, URZ, UPT, UP0 ;  /* 0x000000ff0500728c */ /* 0x000fd2000bf05300 */
[----:B------:R-:W-:Y:S05]  /*01a0*/  BRA.U UP0, `(.L_x_2) ;  /* 0x0000000100287547 */ /* 0x000fea000b800000 */
[----:B------:R-:W2:Y:S02]  /*01b0*/  LDCU.64 UR4, c[0x0][0x8a8] ;  /* 0x00011500ff0477ac */ /* 0x000ea40008000a00 */
[----:B--2---:R-:W-:-:S04]  /*01c0*/  UISETP.NE.U32.AND UP0, UPT, UR4, URZ, UPT ;  /* 0x000000ff0400728c */ /* 0x004fc8000bf05070 */
[----:B------:R-:W-:-:S09]  /*01d0*/  UISETP.NE.AND.EX UP0, UPT, UR5, URZ, UPT, UP0 ;  /* 0x000000ff0500728c */ /* 0x000fd2000bf05300 */
[----:B------:R-:W-:Y:S05]  /*01e0*/  BRA.U !UP0, `(.L_x_3) ;  /* 0x0000000108107547 */ /* 0x000fea000b800000 */
[----:B------:R-:W2:Y:S01]  /*01f0*/  LDC.64 R24, c[0x0][0x8a8] ;  /* 0x00022a00ff187b82 */ /* 0x000ea20000000a00 */
[----:B------:R-:W2:Y:S02]  /*0200*/  LDCU.64 UR4, c[0x0][0x358] ;  /* 0x00006b00ff0477ac */ /* 0x000ea40008000a00 */
[----:B--2---:R2:W5:Y:S01]  /*0210*/  LDG.E R24, desc[UR4][R24.64] ;  /* 0x0000000418187981 */ /* 0x004562000c1e1900 */
[----:B------:R-:W-:Y:S05]  /*0220*/  BRA `(.L_x_2) ;  /* 0x0000000000087947 */ /* 0x000fea0003800000 */
.L_x_3:
[----:B------:R-:W2:Y:S02]  /*0230*/  LDCU UR4, c[0x0][0x8a0] ;  /* 0x00011400ff0477ac */ /* 0x000ea40008000800 */
[----:B--2---:R-:W-:Y:S02]  /*0240*/  MOV R24, UR4 ;  /* 0x0000000400187c02 */ /* 0x004fe40008000f00 */
.L_x_2:
[----:B------:R-:W-:Y:S01]  /*0250*/  IMAD.U32 R0, RZ, RZ, UR18 ;  /* 0x00000012ff007e24 */ /* 0x000fe2000f8e00ff */
[----:B------:R-:W-:Y:S04]  /*0260*/  BSSY.RECONVERGENT B0, `(.L_x_4) ;  /* 0x000000c000007945 */ /* 0x000fe80003800200 */
[C---:B------:R-:W-:Y:S02]  /*0270*/  ISETP.NE.OR P1, PT, R0.reuse, 0x1, !P4 ;  /* 0x000000010000780c */ /* 0x040fe40006725670 */
[----:B------:R-:W-:-:S11]  /*0280*/  ISETP.NE.OR P0, PT, R0, 0x3, !P4 ;  /* 0x000000030000780c */ /* 0x000fd60006705670 */
[----:B------:R-:W-:Y:S05]  /*0290*/  @P1 BRA `(.L_x_5) ;  /* 0x0000000000201947 */ /* 0x000fea0003800000 */
[----:B------:R-:W3:Y:S02]  /*02a0*/  LDCU.64 UR4, c[0x0][0x348] ;  /* 0x00006900ff0477ac */ /* 0x000ee40008000a00 */
[----:B---3--:R-:W-:Y:S02]  /*02b0*/  UIADD3 UR6, UP1, UPT, UR4, 0x80, URZ ;  /* 0x0000008004067890 */ /* 0x008fe4000ff3e0ff */
[----:B------:R-:W-:Y:S02]  /*02c0*/  UIADD3 UR4, UP0, UPT, UR4, 0x180, URZ ;  /* 0x0000018004047890 */ /* 0x000fe4000ff1e0ff */
[----:B------:R-:W-:Y:S02]  /*02d0*/  UIADD3.X UR7, UPT, UPT, URZ, UR5, URZ, UP1, !UPT ;  /* 0x00000005ff077290 */ /* 0x000fe40008ffe4ff */
[----:B------:R-:W-:-:S07]  /*02e0*/  UIADD3.X UR5, UPT, UPT, URZ, UR5, URZ, UP0, !UPT ;  /* 0x00000005ff057290 */ /* 0x000fce00087fe4ff */
[----:B------:R3:W-:Y:S02]  /*02f0*/  UTMACCTL.PF [UR6] ;  /* 0x00000000060079b9 */ /* 0x0007e40008040000 */
[----:B------:R3:W-:Y:S02]  /*0300*/  UTMACCTL.PF [UR4] ;  /* 0x00000000040079b9 */ /* 0x0007e40008040000 */
[----:B---3--:R-:W-:Y:S01]  /*0310*/  NOP ;  /* 0x0000000000007918 */ /* 0x008fe20000000000 */
.L_x_5:
[----:B------:R-:W-:Y:S05]  /*0320*/  BSYNC.RECONVERGENT B0 ;  /* 0x0000000000007941 */ /* 0x000fea0003800200 */
.L_x_4:
[----:B------:R-:W-:Y:S04]  /*0330*/  BSSY.RECONVERGENT B0, `(.L_x_6) ;  /* 0x000000a000007945 */ /* 0x000fe80003800200 */
        /* <DEDUP_REMOVED lines=9> */
.L_x_7:
[----:B------:R-:W-:Y:S05]  /*03d0*/  BSYNC.RECONVERGENT B0 ;  /* 0x0000000000007941 */ /* 0x000fea0003800200 */
.L_x_6:
[----:B------:R-:W3:Y:S01]  /*03e0*/  LDCU.64 UR4, c[0x0][0x888] ;  /* 0x00011100ff0477ac */ /* 0x000ee20008000a00 */
[----:B------:R-:W-:Y:S02]  /*03f0*/  UISETP.EQ.U32.AND UP2, UPT, UR8, URZ, UPT ;  /* 0x000000ff0800728c */ /* 0x000fe4000bf42070 */
[----:B------:R-:W-:Y:S02]  /*0400*/  UPLOP3.LUT UP3, UPT, UPT, UPT, UPT, 0x80, 0x8 ;  /* 0x000000000008789c */ /* 0x000fe40003f6f070 */
[----:B---3--:R-:W-:-:S04]  /*0410*/  UISETP.NE.U32.AND UP0, UPT, UR4, URZ, UPT ;  /* 0x000000ff0400728c */ /* 0x008fc8000bf05070 */
[----:B------:R-:W-:-:S04]  /*0420*/  UISETP.NE.AND.EX UP1, UPT, UR5, URZ, UPT, UP0 ;  /* 0x000000ff0500728c */ /* 0x000fc8000bf25300 */
[----:B------:R-:W-:-:S04]  /*0430*/  UISETP.EQ.OR.EX UP4, UPT, UR9, URZ, !UP1, UP2 ;  /* 0x000000ff0900728c */ /* 0x000fc8000cf82720 */
[----:B------:R-:W-:-:S05]  /*0440*/  UP2UR UR63, UPR, URZ, 0x10 ;  /* 0x00000010ff3f7883 */ /* 0x000fca0008000000 */
[----:B------:R-:W-:Y:S07]  /*0450*/  BRA.U !UP4, `(.L_x_8) ;  /* 0x000000010c207547 */ /* 0x000fee000b800000 */
[----:B------:R-:W-:Y:S01]  /*0460*/  UISETP.NE.U32.AND UP2, UPT, UR8, URZ, UPT ;  /* 0x000000ff0800728c */ /* 0x000fe2000bf45070 */
[----:B-----5:R-:W-:Y:S01]  /*0470*/  FSETP.NEU.AND P0, PT, R27, RZ, PT ;  /* 0x000000ff1b00720b */ /* 0x020fe20003f0d000 */
[----:B------:R-:W-:Y:S02]  /*0480*/  USEL UR4, URZ, 0xffffffff, UP1 ;  /* 0xffffffffff047887 */ /* 0x000fe40008800000 */
[----:B------:R-:W-:-:S10]  /*0490*/  UISETP.NE.AND.EX UP2, UPT, UR9, URZ, UPT, UP2 ;  /* 0x000000ff0900728c */ /* 0x000fd4000bf45320 */
[----:B------:R-:W-:Y:S01]  /*04a0*/  VOTEU.ANY UP0, P0 ;  /* 0x0000000000ff7886 */ /* 0x000fe20000000100 */
[----:B------:R-:W-:-:S04]  /*04b0*/  @!UP2 USEL UR4, URZ, 0xffffffff, UP0 ;  /* 0xffffffffff04a887 */ /* 0x000fc80008000000 */
[----:B------:R-:W-:-:S04]  /*04c0*/  ULOP3.LUT UR4, UR4, 0x1, URZ, 0xc0, !UPT ;  /* 0x0000000104047892 */ /* 0x000fc8000f8ec0ff */
[----:B------:R-:W-:-:S11]  /*04d0*/  UISETP.NE.U32.AND UP3, UPT, UR4, 0x1, UPT ;  /* 0x000000010400788c */ /* 0x000fd6000bf65070 */
.L_x_8:
[----:B-1----:R-:W1:Y:S01]  /*04e0*/  SHFL.IDX PT, R2, R53, RZ, 0x1f ;  /* 0x00001fff35027589 */ /* 0x002e6200000e0000 */
[----:B------:R-:W-:Y:S01]  /*04f0*/  UISETP.NE.AND UP6, UPT, UR18, 0x2, UPT ;  /* 0x000000021200788c */ /* 0x000fe2000bfc5270 */
[----:B-1----:R-:W-:-:S13]  /*0500*/  ISETP.NE.AND P0, PT, R2, RZ, PT ;  /* 0x000000ff0200720c */ /* 0x002fda0003f05270 */
[----:B------:R-:W-:Y:S05]  /*0510*/  @P0 BRA `(.L_x_9) ;  /* 0x0000000000480947 */ /* 0x000fea0003800000 */
[----:B------:R-:W1:Y:S01]  /*0520*/  S2UR UR4, SR_CgaCtaId ;  /* 0x00000000000479c3 */ /* 0x000e620000008800 */
[----:B------:R-:W-:Y:S01]  /*0530*/  UMOV UR5, 0x400 ;  /* 0x0000040000057882 */ /* 0x000fe20000000000 */
[----:B------:R-:W-:Y:S01]  /*0540*/  UMOV UR8, 0x1 ;  /* 0x0000000100087882 */ /* 0x000fe20000000000 */
[----:B------:R-:W-:Y:S01]  /*0550*/  UMOV UR6, 0x8 ;  /* 0x0000000800067882 */ /* 0x000fe20000000000 */
[----:B------:R-:W-:-:S04]  /*0560*/  UIADD3 UR8, UPT, UPT, -UR8, 0x100000, URZ ;  /* 0x0010000008087890 */ /* 0x000fc8000fffe1ff */
[----:B------:R-:W-:Y:S02]  /*0570*/  USHF.L.U32 UR9, UR8, 0xb, URZ ;  /* 0x0000000b08097899 */ /* 0x000fe400080006ff */
[----:B------:R-:W-:Y:S02]  /*0580*/  USHF.L.U32 UR8, UR8, 0x1, URZ ;  /* 0x0000000108087899 */ /* 0x000fe400080006ff */
[----:B------:R-:W-:-:S04]  /*0590*/  UIADD3 UR6, UPT, UPT, -UR6, 0x100000, URZ ;  /* 0x0010000006067890 */ /* 0x000fc8000fffe1ff */
[----:B------:R-:W-:Y:S02]  /*05a0*/  USHF.L.U32 UR7, UR6, 0xb, URZ ;  /* 0x0000000b06077899 */ /* 0x000fe400080006ff */
[----:B------:R-:W-:Y:S01]  /*05b0*/  USHF.L.U32 UR6, UR6, 0x1, URZ ;  /* 0x0000000106067899 */ /* 0x000fe200080006ff */
[----:B------:R-:W-:Y:S01]  /*05c0*/  ELECT P0, URZ, PT ;  /* 0x0000000000ff782f */ /* 0x000fe20003800000 */
[----:B-1----:R-:W-:Y:S01]  /*05d0*/  ULEA UR4, UR4, UR5, 0x18 ;  /* 0x0000000504047291 */ /* 0x002fe2000f8ec0ff */
[----:B------:R-:W1:Y:S11]  /*05e0*/  FENCE.VIEW.ASYNC.S ;  /* 0x00000000000073c6 */ /* 0x000e760000000000 */
[----:B-1----:R1:W3:Y:S01]  /*05f0*/  SYNCS.EXCH.64 URZ, [UR4], UR8 ;  /* 0x0000000804ff75b2 */ /* 0x0022e20008000100 */
[----:B------:R1:W4:Y:S01]  /*0600*/  SYNCS.EXCH.64 URZ, [UR4+0x10], UR6 ;  /* 0x0000100604ff75b2 */ /* 0x0003220008000100 */
[----:B------:R1:W1:Y:S01]  /*0610*/  SYNCS.EXCH.64 URZ, [UR4+0x8], UR8 ;  /* 0x0000080804ff75b2 */ /* 0x0002620008000100 */
[----:B------:R1:W1:Y:S01]  /*0620*/  SYNCS.EXCH.64 URZ, [UR4+0x18], UR6 ;  /* 0x0000180604ff75b2 */ /* 0x0002620008000100 */
[----:B------:R-:W-:Y:S01]  /*0630*/  NOP ;  /* 0x0000000000007918 */ /* 0x000fe20000000000 */
.L_x_9:
[----:B------:R-:W2:Y:S01]  /*0640*/  SHFL.IDX PT, R2, R53, RZ, 0x1f ;  /* 0x00001fff35027589 */ /* 0x000ea200000e0000 */
[----:B------:R-:W-:Y:S01]  /*0650*/  NOP ;  /* 0x0000000000007918 */ /* 0x000fe20000000000 */
[----:B--2---:R-:W-:-:S13]  /*0660*/  ISETP.NE.AND P0, PT, R2, 0x1, PT ;  /* 0x000000010200780c */ /* 0x004fda0003f05270 */
[----:B------:R-:W-:Y:S05]  /*0670*/  @P0 BRA `(.L_x_10) ;  /* 0x0000000000580947 */ /* 0x000fea0003800000 */
[----:B-1----:R-:W1:Y:S01]  /*0680*/  S2UR UR4, SR_CgaCtaId ;  /* 0x00000000000479c3 */ /* 0x002e620000008800 */
        /* <DEDUP_REMOVED lines=12> */
[----:B-1----:R2:W1:Y:S01]  /*0750*/  SYNCS.EXCH.64 URZ, [UR4+0x20], UR8 ;  /* 0x0000200804ff75b2 */ /* 0x0024620008000100 */
[----:B------:R2:W1:Y:S01]  /*0760*/  SYNCS.EXCH.64 URZ, [UR4+0x40], UR6 ;  /* 0x0000400604ff75b2 */ /* 0x0004620008000100 */
[----:B------:R2:W1:Y:S01]  /*0770*/  SYNCS.EXCH.64 URZ, [UR4+0x28], UR8 ;  /* 0x0000280804ff75b2 */ /* 0x0004620008000100 */
[----:B------:R2:W1:Y:S01]  /*0780*/  SYNCS.EXCH.64 URZ, [UR4+0x48], UR6 ;  /* 0x0000480604ff75b2 */ /* 0x0004620008000100 */
[----:B------:R2:W1:Y:S01]  /*0790*/  SYNCS.EXCH.64 URZ, [UR4+0x30], UR8 ;  /* 0x0000300804ff75b2 */ /* 0x0004620008000100 */
[----:B------:R2:W1:Y:S01]  /*07a0*/  SYNCS.EXCH.64 URZ, [UR4+0x50], UR6 ;  /* 0x0000500604ff75b2 */ /* 0x0004620008000100 */
[----:B------:R2:W1:Y:S01]  /*07b0*/  SYNCS.EXCH.64 URZ, [UR4+0x38], UR8 ;  /* 0x0000380804ff75b2 */ /* 0x0004620008000100 */
[----:B------:R2:W1:Y:S02]  /*07c0*/  SYNCS.EXCH.64 URZ, [UR4+0x58], UR6 ;  /* 0x0000580604ff75b2 */ /* 0x0004640008000100 */
[----:B--2---:R-:W-:Y:S01]  /*07d0*/  NOP ;  /* 0x0000000000007918 */ /* 0x004fe20000000000 */
.L_x_10:
[----:B------:R-:W2:Y:S01]  /*07e0*/  SHFL.IDX PT, R2, R53, RZ, 0x1f ;  /* 0x00001fff35027589 */ /* 0x000ea200000e0000 */
[----:B------:R-:W-:Y:S01]  /*07f0*/  NOP ;  /* 0x0000000000007918 */ /* 0x000fe20000000000 */
[----:B--2---:R-:W-:-:S13]  /*0800*/  ISETP.NE.AND P0, PT, R2, 0x3, PT ;  /* 0x000000030200780c */ /* 0x004fda0003f05270 */
[----:B------:R-:W-:Y:S05]  /*0810*/  @P0 BRA `(.L_x_11) ;  /* 0x0000000000300947 */ /* 0x000fea0003800000 */
[----:B-1----:R-:W1:Y:S01]  /*0820*/  S2UR UR4, SR_CgaCtaId ;  /* 0x00000000000479c3 */ /* 0x002e620000008800 */
[----:B------:R-:W-:Y:S01]  /*0830*/  UMOV UR6, 0x400 ;  /* 0x0000040000067882 */ /* 0x000fe20000000000 */
[----:B------:R-:W-:Y:S01]  /*0840*/  UMOV UR5, 0x20 ;  /* 0x0000002000057882 */ /* 0x000fe20000000000 */
[----:B------:R-:W-:Y:S01]  /*0850*/  ELECT P0, URZ, PT ;  /* 0x0000000000ff782f */ /* 0x000fe20003800000 */
[----:B-1----:R-:W-:Y:S02]  /*0860*/  ULEA UR6, UR4, UR6, 0x18 ;  /* 0x0000000604067291 */ /* 0x002fe4000f8ec0ff */
[----:B------:R-:W-:-:S04]  /*0870*/  UIADD3 UR4, UPT, UPT, -UR5, 0x100000, URZ ;  /* 0x0010000005047890 */ /* 0x000fc8000fffe1ff */
[----:B------:R-:W-:Y:S02]  /*0880*/  USHF.L.U32 UR5, UR4, 0xb, URZ ;  /* 0x0000000b04057899 */ /* 0x000fe400080006ff */
[----:B------:R-:W-:Y:S01]  /*0890*/  USHF.L.U32 UR4, UR4, 0x1, URZ ;  /* 0x0000000104047899 */ /* 0x000fe200080006ff */
[----:B------:R-:W1:Y:S11]  /*08a0*/  FENCE.VIEW.ASYNC.S ;  /* 0x00000000000073c6 */ /* 0x000e760000000000 */
[----:B-1----:R2:W1:Y:S01]  /*08b0*/  SYNCS.EXCH.64 URZ, [UR6+0x60], UR4 ;  /* 0x0000600406ff75b2 */ /* 0x0024620008000100 */
[----:B------:R2:W1:Y:S02]  /*08c0*/  SYNCS.EXCH.64 URZ, [UR6+0x68], UR4 ;  /* 0x0000680406ff75b2 */ /* 0x0004640008000100 */
[----:B--2---:R-:W-:Y:S01]  /*08d0*/  NOP ;  /* 0x0000000000007918 */ /* 0x004fe20000000000 */
.L_x_11:
[----:B------:R-:W2:Y:S01]  /*08e0*/  SHFL.IDX PT, R2, R53, RZ, 0x1f ;  /* 0x00001fff35027589 */ /* 0x000ea200000e0000 */
[----:B------:R-:W-:Y:S01]  /*08f0*/  NOP ;  /* 0x0000000000007918 */ /* 0x000fe20000000000 */
[----:B--2---:R-:W-:-:S13]  /*0900*/  ISETP.NE.AND P0, PT, R2, 0x4, PT ;  /* 0x000000040200780c */ /* 0x004fda0003f05270 */
[----:B------:R-:W-:Y:S05]  /*0910*/  @P0 BRA `(.L_x_12) ;  /* 0x00000000004c0947 */ /* 0x000fea0003800000 */
[----:B-1----:R-:W1:Y:S01]  /*0920*/  S2UR UR6, SR_CgaCtaId ;  /* 0x00000000000679c3 */ /* 0x002e620000008800 */
[----:B------:R-:W-:Y:S01]  /*0930*/  UMOV UR4, 0x720 ;  /* 0x0000072000047882 */ /* 0x000fe20000000000 */
[----:B------:R-:W-:Y:S01]  /*0940*/  UMOV UR5, 0x400 ;  /* 0x0000040000057882 */ /* 0x000fe20000000000 */
[----:B------:R-:W-:Y:S01]  /*0950*/  USEL UR4, UR4, 0x620, UP3 ;  /* 0x0000062004047887 */ /* 0x000fe20009800000 */
[----:B------:R-:W-:Y:S01]  /*0960*/  UMOV UR8, 0x1 ;  /* 0x0000000100087882 */ /* 0x000fe20000000000 */
[----:B------:R-:W-:Y:S01]  /*0970*/  ELECT P0, URZ, PT ;  /* 0x0000000000ff782f */ /* 0x000fe20003800000 */
[----:B------:R-:W-:-:S04]  /*0980*/  UIADD3 UR8, UPT, UPT, -UR8, 0x100000, URZ ;  /* 0x0010000008087890 */ /* 0x000fc8000fffe1ff */
[----:B------:R-:W-:Y:S02]  /*0990*/  USHF.L.U32 UR9, UR8, 0xb, URZ ;  /* 0x0000000b08097899 */ /* 0x000fe400080006ff */
[----:B------:R-:W-:Y:S02]  /*09a0*/  USHF.L.U32 UR8, UR8, 0x1, URZ ;  /* 0x0000000108087899 */ /* 0x000fe400080006ff */
[----:B-1----:R-:W-:Y:S02]  /*09b0*/  ULEA UR6, UR6, UR5, 0x18 ;  /* 0x0000000506067291 */ /* 0x002fe4000f8ec0ff */
[----:B------:R-:W-:-:S04]  /*09c0*/  UIADD3 UR4, UPT, UPT, -UR4, 0x100000, URZ ;  /* 0x0010000004047890 */ /* 0x000fc8000fffe1ff */
[----:B------:R-:W-:Y:S02]  /*09d0*/  USHF.L.U32 UR5, UR4, 0xb, URZ ;  /* 0x0000000b04057899 */ /* 0x000fe400080006ff */
[----:B------:R-:W-:Y:S01]  /*09e0*/  USHF.L.U32 UR4, UR4, 0x1, URZ ;  /* 0x0000000104047899 */ /* 0x000fe200080006ff */
[----:B------:R-:W1:Y:S03]  /*09f0*/  FENCE.VIEW.ASYNC.S ;  /* 0x00000000000073c6 */ /* 0x000e660000000000 */
[----:B-1----:R2:W1:Y:S08]  /*0a00*/  SYNCS.EXCH.64 URZ, [UR6+0x70], UR8 ;  /* 0x0000700806ff75b2 */ /* 0x0024700008000100 */
[----:B------:R2:W1:Y:S01]  /*0a10*/  SYNCS.EXCH.64 URZ, [UR6+0x80], UR4 ;  /* 0x0000800406ff75b2 */ /* 0x0004620008000100 */
[----:B------:R2:W1:Y:S01]  /*0a20*/  SYNCS.EXCH.64 URZ, [UR6+0x78], UR8 ;  /* 0x0000780806ff75b2 */ /* 0x0004620008000100 */
[----:B------:R2:W1:Y:S02]  /*0a30*/  SYNCS.EXCH.64 URZ, [UR6+0x88], UR4 ;  /* 0x0000880406ff75b2 */ /* 0x0004640008000100 */
[----:B--2---:R-:W-:Y:S01]  /*0a40*/  NOP ;  /* 0x0000000000007918 */ /* 0x004fe20000000000 */
.L_x_12:
        /* <DEDUP_REMOVED lines=26> */
.L_x_13:
[----:B------:R-:W2:Y:S01]  /*0bf0*/  SHFL.IDX PT, R2, R53, RZ, 0x1f ;  /* 0x00001fff35027589 */ /* 0x000ea200000e0000 */
[----:B------:R-:W1:Y:S01]  /*0c00*/  S2UR UR55, SR_CgaCtaId ;  /* 0x00000000003779c3 */ /* 0x000e620000008800 */
[----:B------:R-:W-:Y:S01]  /*0c10*/  NOP ;  /* 0x0000000000007918 */ /* 0x000fe20000000000 */
[----:B--2---:R-:W-:-:S13]  /*0c20*/  ISETP.NE.AND P0, PT, R2, 0x3, PT ;  /* 0x000000030200780c */ /* 0x004fda0003f05270 */
[----:B-1----:R-:W-:Y:S05]  /*0c30*/  @P0 BRA `(.L_x_14) ;  /* 0x0000000000340947 */ /* 0x002fea0003800000 */
[----:B------:R-:W-:Y:S01]  /*0c40*/  UMOV UR4, 0x400 ;  /* 0x0000040000047882 */ /* 0x000fe20000000000 */
[----:B------:R-:W-:Y:S01]  /*0c50*/  UMOV UR6, 0x20 ;  /* 0x0000002000067882 */ /* 0x000fe20000000000 */
[----:B------:R-:W-:Y:S02]  /*0c60*/  ULEA UR4, UR55, UR4, 0x18 ;  /* 0x0000000437047291 */ /* 0x000fe4000f8ec0ff */
[----:B------:R-:W-:-:S04]  /*0c70*/  UIADD3 UR6, UPT, UPT, -UR6, 0x100000, URZ ;  /* 0x0010000006067890 */ /* 0x000fc8000fffe1ff */
[----:B------:R-:W-:Y:S02]  /*0c80*/  USHF.L.U32 UR7, UR6, 0xb, URZ ;  /* 0x0000000b06077899 */ /* 0x000fe400080006ff */
[----:B------:R-:W-:Y:S01]  /*0c90*/  USHF.L.U32 UR6, UR6, 0x1, URZ ;  /* 0x0000000106067899 */ /* 0x000fe200080006ff */
[----:B------:R-:W-:Y:S01]  /*0ca0*/  ELECT P0, URZ, PT ;  /* 0x0000000000ff782f */ /* 0x000fe20003800000 */
[----:B------:R-:W1:Y:S10]  /*0cb0*/  FENCE.VIEW.ASYNC.S ;  /* 0x00000000000073c6 */ /* 0x000e740000000000 */
[----:B-1----:R1:W2:Y:S01]  /*0cc0*/  SYNCS.EXCH.64 URZ, [UR4+0xd0], UR6 ;  /* 0x0000d00604ff75b2 */ /* 0x0022a20008000100 */
[----:B------:R1:W1:Y:S01]  /*0cd0*/  SYNCS.EXCH.64 URZ, [UR4+0xe0], UR6 ;  /* 0x0000e00604ff75b2 */ /* 0x0002620008000100 */
[----:B------:R1:W1:Y:S01]  /*0ce0*/  SYNCS.EXCH.64 URZ, [UR4+0xd8], UR6 ;  /* 0x0000d80604ff75b2 */ /* 0x0002620008000100 */
[----:B------:R1:W1:Y:S01]  /*0cf0*/  SYNCS.EXCH.64 URZ, [UR4+0xe8], UR6 ;  /* 0x0000e80604ff75b2 */ /* 0x0002620008000100 */
[----:B------:R-:W-:Y:S01]  /*0d00*/  NOP ;  /* 0x0000000000007918 */ /* 0x000fe20000000000 */
.L_x_14:
[----:B-1----:R-:W1:Y:S01]  /*0d10*/  LDCU UR4, c[0x0][0x36c] ;  /* 0x00006d80ff0477ac */ /* 0x002e620008000800 */
[----:B------:R-:W-:Y:S01]  /*0d20*/  ISETP.NE.OR P4, PT, R0, 0x2, !P4 ;  /* 0x000000020000780c */ /* 0x000fe20006785670 */
[----:B------:R-:W-:Y:S01]  /*0d30*/  NOP ;  /* 0x0000000000007918 */ /* 0x000fe20000000000 */
[----:B------:R-:W-:Y:S01]  /*0d40*/  LOP3.LUT R0, R64, 0x1f, RZ, 0xc0, !PT ;  /* 0x0000001f40007812 */ /* 0x000fe200078ec0ff */
[----:B------:R-:W-:Y:S02]  /*0d50*/  UISETP.NE.AND UP4, UPT, UR18, URZ, UPT ;  /* 0x000000ff1200728c */ /* 0x000fe4000bf85270 */
[----:B-1----:R-:W-:-:S09]  /*0d60*/  UISETP.EQ.U32.AND UP5, UPT, UR4, 0x1, UPT ;  /* 0x000000010400788c */ /* 0x002fd2000bfa2070 */
[----:B------:R-:W-:Y:S05]  /*0d70*/  BRA.U !UP5, `(.L_x_15) ;  /* 0x000000010d087547 */ /* 0x000fea000b800000 */
[----:B--234-:R-:W-:Y:S01]  /*0d80*/  UCGABAR_ARV ;  /* 0x00000000000079c7 */ /* 0x01cfe20008000000 */
[----:B------:R-:W-:Y:S05]  /*0d90*/  BRA `(.L_x_16) ;  /* 0x0000000000047947 */ /* 0x000fea0003800000 */
.L_x_15:
[----:B--234-:R-:W-:Y:S01]  /*0da0*/  NOP ;  /* 0x0000000000007918 */ /* 0x01cfe20000000000 */
.L_x_16:
[----:B------:R-:W1:Y:S01]  /*0db0*/  S2UR UR24, SR_CTAID.X ;  /* 0x00000000001879c3 */ /* 0x000e620000002500 */
[----:B------:R-:W-:-:S05]  /*0dc0*/  CS2R.32 R55, SR_CgaSize ;  /* 0x0000000000377805 */ /* 0x000fca0000008a00 */
[----:B------:R-:W-:-:S05]  /*0dd0*/  IMAD R55, R55, -0xa0, RZ ;  /* 0xffffff6037377824 */ /* 0x000fca00078e02ff */
[----:B------:R-:W-:-:S14]  /*0de0*/  R2UR UR5, R55 ;  /* 0x00000000370572ca */ /* 0x000fdc00000e0000 */
[----:B------:R-:W2:Y:S01]  /*0df0*/  LDCU UR5, c[0x0][UR5+0x2b0] ;  /* 0x00005600050577ac */ /* 0x000ea20008000800 */
[----:B------:R-:W-:-:S05]  /*0e00*/  CS2R.32 R55, SR_CgaSize ;  /* 0x0000000000377805 */ /* 0x000fca0000008a00 */
[----:B------:R-:W-:-:S05]  /*0e10*/  IMAD R55, R55, -0xa0, RZ ;  /* 0xffffff6037377824 */ /* 0x000fca00078e02ff */
[----:B------:R-:W-:-:S14]  /*0e20*/  R2UR UR4, R55 ;  /* 0x00000000370472ca */ /* 0x000fdc00000e0000 */
[----:B------:R-:W3:Y:S01]  /*0e30*/  LDCU UR4, c[0x0][UR4+0x2b4] ;  /* 0x00005680040477ac */ /* 0x000ee20008000800 */
[----:B------:R-:W4:Y:S01]  /*0e40*/  S2UR UR28, SR_CTAID.Y ;  /* 0x00000000001c79c3 */ /* 0x000f220000002600 */
[----:B------:R-:W-:-:S05]  /*0e50*/  CS2R.32 R55, SR_CgaSize ;  /* 0x0000000000377805 */ /* 0x000fca0000008a00 */
[----:B------:R-:W-:-:S05]  /*0e60*/  IMAD R55, R55, -0xa0, RZ ;  /* 0xffffff6037377824 */ /* 0x000fca00078e02ff */
[----:B------:R-:W-:-:S14]  /*0e70*/  R2UR UR6, R55 ;  /* 0x00000000370672ca */ /* 0x000fdc00000e0000 */
[----:B------:R-:W3:Y:S01]  /*0e80*/  LDCU UR6, c[0x0][UR6+0x2a0] ;  /* 0x00005400060677ac */ /* 0x000ee20008000800 */
[----:B------:R-:W-:-:S05]  /*0e90*/  CS2R.32 R55, SR_CgaSize ;  /* 0x0000000000377805 */ /* 0x000fca0000008a00 */
[----:B------:R-:W-:-:S05]  /*0ea0*/  IMAD R55, R55, -0xa0, RZ ;  /* 0xffffff6037377824 */ /* 0x000fca00078e02ff */
[----:B------:R-:W-:-:S14]  /*0eb0*/  R2UR UR7, R55 ;  /* 0x00000000370772ca */ /* 0x000fdc00000e0000 */
[----:B------:R-:W3:Y:S01]  /*0ec0*/  LDCU UR7, c[0x0][UR7+0x2a4] ;  /* 0x00005480070777ac */ /* 0x000ee20008000800 */
[----:B------:R-:W-:Y:S01]  /*0ed0*/  USHF.L.U32 UR29, UR55, 0x9, URZ ;  /* 0x00000009371d7899 */ /* 0x000fe200080006ff */
[----:B------:R-:W3:Y:S01]  /*0ee0*/  LDCU UR19, c[0x0][0xb24] ;  /* 0x00016480ff1377ac */ /* 0x000ee20008000800 */
[----:B------:R-:W3:Y:S01]  /*0ef0*/  LDCU UR39, c[0x0][0xb24] ;  /* 0x00016480ff2777ac */ /* 0x000ee20008000800 */
[----:B-1----:R-:W-:Y:S01]  /*0f00*/  I2FP.F32.U32 R3, UR24 ;  /* 0x0000001800037c45 */ /* 0x002fe20008201000 */
[----:B------:R-:W1:Y:S04]  /*0f10*/  LDCU UR22, c[0x0][0xb30] ;  /* 0x00016600ff1677ac */ /* 0x000e680008000800 */
[----:B--2---:R-:W-:Y:S01]  /*0f20*/  FMUL R3, R3, UR5 ;  /* 0x0000000503037c20 */ /* 0x004fe20008400000 */
[----:B------:R-:W-:Y:S01]  /*0f30*/  ULOP3.LUT UR29, UR29, 0xe00, URZ, 0xc0, !UPT ;  /* 0x00000e001d1d7892 */ /* 0x000fe2000f8ec0ff */
[----:B----4-:R-:W-:-:S04]  /*0f40*/  I2FP.F32.U32 R2, UR28 ;  /* 0x0000001c00027c45 */ /* 0x010fc80008201000 */
[----:B------:R-:W2:Y:S01]  /*0f50*/  F2I.U32.TRUNC.NTZ R3, R3 ;  /* 0x0000000300037305 */ /* 0x000ea2000020f000 */
[----:B---3--:R-:W-:-:S07]  /*0f60*/  FMUL R2, R2, UR4 ;  /* 0x0000000402027c20 */ /* 0x008fce0008400000 */
[----:B------:R-:W3:Y:S01]  /*0f70*/  F2I.U32.TRUNC.NTZ R2, R2 ;  /* 0x0000000200027305 */ /* 0x000ee2000020f000 */
[----:B--2---:R-:W-:Y:S02]  /*0f80*/  R2UR UR5, R3 ;  /* 0x00000000030572ca */ /* 0x004fe400000e0000 */
[----:B---3--:R-:W-:Y:S02]  /*0f90*/  R2UR UR4, R2 ;  /* 0x00000000020472ca */ /* 0x008fe400000e0000 */
[----:B------:R-:W-:-:S09]  /*0fa0*/  PRMT R2, RZ, 0x7610, R2 ;  /* 0x00007610ff027816 */ /* 0x000fd20000000002 */
[----:B------:R-:W-:-:S04]  /*0fb0*/  UIADD3 UR5, UPT, UPT, -UR5, URZ, URZ ;  /* 0x000000ff05057290 */ /* 0x000fc8000fffe1ff */
[----:B------:R-:W-:Y:S02]  /*0fc0*/  UIMAD UR5, UR6, UR5, UR24 ;  /* 0x00000005060572a4 */ /* 0x000fe4000f8e0218 */
[----:B------:R-:W-:-:S04]  /*0fd0*/  UIADD3 UR4, UPT, UPT, -UR4, URZ, URZ ;  /* 0x000000ff04047290 */ /* 0x000fc8000fffe1ff */
[----:B------:R-:W-:Y:S01]  /*0fe0*/  IMAD.U32 R55, RZ, RZ, UR5 ;  /* 0x00000005ff377e24 */ /* 0x000fe2000f8e00ff */
[----:B------:R-:W-:-:S06]  /*0ff0*/  UIMAD UR4, UR7, UR4, UR28 ;  /* 0x00000004070472a4 */ /* 0x000fcc000f8e021c */
[----:B------:R-:W-:Y:S01]  /*1000*/  IMAD.U32 R54, RZ, RZ, UR4 ;  /* 0x00000004ff367e24 */ /* 0x000fe2000f8e00ff */
[----:B-1----:R-:W-:Y:S06]  /*1010*/  BRA.U UP4, `(.L_x_17) ;  /* 0x0000000104807547 */ /* 0x002fec000b800000 */
[----:B------:R-:W-:Y:S02]  /*1020*/  R2UR UR9, R54 ;  /* 0x00000000360972ca */ /* 0x000fe400000e0000 */
[----:B------:R-:W-:-:S11]  /*1030*/  R2UR UR14, R55 ;  /* 0x00000000370e72ca */ /* 0x000fd600000e0000 */
[----:B------:R-:W-:-:S04]  /*1040*/  UISETP.NE.AND UP0, UPT, UR9, URZ, UPT ;  /* 0x000000ff0900728c */ /* 0x000fc8000bf05270 */
[----:B------:R-:W-:Y:S02]  /*1050*/  USEL UR5, URZ, 0x2, UP0 ;  /* 0x00000002ff057887 */ /* 0x000fe40008000000 */
[----:B------:R-:W-:Y:S02]  /*1060*/  USEL UR4, URZ, 0x4, UP0 ;  /* 0x00000004ff047887 */ /* 0x000fe40008000000 */
[----:B------:R-:W-:Y:S02]  /*1070*/  USEL UR7, URZ, 0x8, UP0 ;  /* 0x00000008ff077887 */ /* 0x000fe40008000000 */
[----:B------:R-:W-:Y:S02]  /*1080*/  USEL UR6, URZ, 0x10, UP0 ;  /* 0x00000010ff067887 */ /* 0x000fe40008000000 */
[----:B------:R-:W-:Y:S02]  /*1090*/  USEL UR8, URZ, 0x20, UP0 ;  /* 0x00000020ff087887 */ /* 0x000fe40008000000 */
[----:B------:R-:W-:-:S02]  /*10a0*/  USEL UR12, URZ, 0x40, UP0 ;  /* 0x00000040ff0c7887 */ /* 0x000fc40008000000 */
[----:B------:R-:W-:Y:S02]  /*10b0*/  USEL UR13, URZ, 0x80, UP0 ;  /* 0x00000080ff0d7887 */ /* 0x000fe40008000000 */
[----:B------:R-:W-:-:S04]  /*10c0*/  UISETP.NE.AND UP0, UPT, UR9, URZ, UPT ;  /* 0x000000ff0900728c */ /* 0x000fc8000bf05270 */
[----:B------:R-:W-:-:S04]  /*10d0*/  UISETP.EQ.OR UP0, UPT, UR14, URZ, !UP0 ;  /* 0x000000ff0e00728c */ /* 0x000fc8000c702670 */
[----:B------:R-:W-:Y:S02]  /*10e0*/  USEL UR11, URZ, 0x1, !UP0 ;  /* 0x00000001ff0b7887 */ /* 0x000fe4000c000000 */
[----:B------:R-:W-:-:S04]  /*10f0*/  UISETP.NE.AND UP0, UPT, UR14, 0x1, UPT ;  /* 0x000000010e00788c */ /* 0x000fc8000bf05270 */
[----:B------:R-:W-:Y:S02]  /*1100*/  USEL UR10, UR5, 0x2, UP0 ;  /* 0x00000002050a7887 */ /* 0x000fe40008000000 */
[----:B------:R-:W-:-:S04]  /*1110*/  UISETP.NE.AND UP0, UPT, UR14, 0x2, UPT ;  /* 0x000000020e00788c */ /* 0x000fc8000bf05270 */
[----:B------:R-:W-:Y:S02]  /*1120*/  USEL UR4, UR4, 0x4, UP0 ;  /* 0x0000000404047887 */ /* 0x000fe40008000000 */
[----:B------:R-:W-:Y:S02]  /*1130*/  UISETP.NE.AND UP0, UPT, UR14, 0x3, UPT ;  /* 0x000000030e00788c */ /* 0x000fe4000bf05270 */
[----:B------:R-:W-:Y:S02]  /*1140*/  UIADD3 UR4, UPT, UPT, UR4, UR10, UR11 ;  /* 0x0000000a04047290 */ /* 0x000fe4000fffe00b */
        /* <DEDUP_REMOVED lines=10> */
[----:B------:R-:W-:-:S04]  /*11f0*/  USEL UR5, UR13, 0x80, UP0 ;  /* 0x000000800d057887 */ /* 0x000fc80008000000 */
[----:B------:R-:W-:-:S06]  /*1200*/  UIADD3 UR4, UPT, UPT, UR4, UR5, URZ ;  /* 0x0000000504047290 */ /* 0x000fcc000fffe0ff */
[----:B------:R-:W-:-:S07]  /*1210*/  IMAD.U32 R2, RZ, RZ, UR4 ;  /* 0x00000004ff027e24 */ /* 0x000fce000f8e00ff */
.L_x_17:
[----:B------:R-:W1:Y:S01]  /*1220*/  S2UR UR60, SR_CTAID.Z ;  /* 0x00000000003c79c3 */ /* 0x000e620000002700 */
[----:B------:R-:W-:-:S09]  /*1230*/  UISETP.GE.AND UP0, UPT, UR19, 0x1, UPT ;  /* 0x000000011300788c */ /* 0x000fd2000bf06270 */
[----:B------:R-:W-:Y:S05]  /*1240*/  BRA.U !UP0, `(.L_x_18) ;  /* 0x0000000108d07547 */ /* 0x000fea000b800000 */
[----:B------:R-:W2:Y:S01]  /*1250*/  LDCU UR20, c[0x0][0xb0c] ;  /* 0x00016180ff1477ac */ /* 0x000ea20008000800 */
[----:B------:R-:W3:Y:S01]  /*1260*/  LDCU.128 UR12, c[0x0][0xb10] ;  /* 0x00016200ff0c77ac */ /* 0x000ee20008000c00 */
[----:B------:R-:W4:Y:S01]  /*1270*/  LDCU UR6, c[0x0][0x370] ;  /* 0x00006e00ff0677ac */ /* 0x000f220008000800 */
[----:B------:R-:W1:Y:S01]  /*1280*/  LDCU UR7, c[0x0][0x374] ;  /* 0x00006e80ff0777ac */ /* 0x000e620008000800 */
[----:B------:R-:W1:Y:S01]  /*1290*/  LDCU UR21, c[0x0][0xb20] ;  /* 0x00016400ff1577ac */ /* 0x000e620008000800 */
[----:B--2---:R-:W-:Y:S02]  /*12a0*/  UISETP.NE.AND UP0, UPT, UR20, 0x1, UPT ;  /* 0x000000011400788c */ /* 0x004fe4000bf05270 */
[----:B---3--:R-:W-:Y:S01]  /*12b0*/  UIMAD.WIDE.U32 UR4, UR24, UR12, URZ ;  /* 0x0000000c180472a5 */ /* 0x008fe2000f8e00ff */
[----:B------:R-:W2:Y:S01]  /*12c0*/  LDCU.64 UR8, c[0x0][0xb28] ;  /* 0x00016500ff0877ac */ /* 0x000ea20008000a00 */
[----:B----4-:R-:W-:Y:S02]  /*12d0*/  UIMAD.WIDE.U32 UR10, UR6, UR12, URZ ;  /* 0x0000000c060a72a5 */ /* 0x010fe4000f8e00ff */
[----:B------:R-:W-:-:S02]  /*12e0*/  USHF.R.U32.HI UR5, URZ, UR13, UR5 ;  /* 0x0000000dff057299 */ /* 0x000fc40008011605 */
[----:B------:R-:W-:Y:S02]  /*12f0*/  UISETP.NE.AND UP2, UPT, UR19, 0x1, UPT ;  /* 0x000000011300788c */ /* 0x000fe4000bf45270 */
[----:B------:R-:W-:Y:S01]  /*1300*/  USEL UR5, UR24, UR5, !UP0 ;  /* 0x0000000518057287 */ /* 0x000fe2000c000000 */
[----:B------:R-:W-:Y:S01]  /*1310*/  UMOV UR10, UR11 ;  /* 0x0000000b000a7c82 */ /* 0x000fe20008000000 */
[----:B------:R-:W-:Y:S02]  /*1320*/  UIMAD.WIDE.U32 UR16, UR28, UR15, URZ ;  /* 0x0000000f1c1072a5 */ /* 0x000fe4000f8e00ff */
[----:B------:R-:W-:Y:S02]  /*1330*/  @UP0 USHF.R.U32.HI UR6, URZ, UR13, UR10 ;  /* 0x0000000dff060299 */ /* 0x000fe4000801160a */
[----:B------:R-:W-:Y:S02]  /*1340*/  UISETP.NE.AND UP0, UPT, UR14, 0x1, UPT ;  /* 0x000000010e00788c */ /* 0x000fe4000bf05270 */
[----:B-1----:R-:W-:-:S02]  /*1350*/  UIMAD.WIDE.U32 UR10, UR7, UR15, URZ ;  /* 0x0000000f070a72a5 */ /* 0x002fc4000f8e00ff */
[----:B--2---:R-:W-:Y:S01]  /*1360*/  UIMAD.WIDE.U32 UR12, UR6, UR8, URZ ;  /* 0x00000008060c72a5 */ /* 0x004fe2000f8e00ff */
[----:B------:R-:W-:Y:S02]  /*1370*/  UMOV UR4, UR17 ;  /* 0x0000001100047c82 */ /* 0x000fe40008000000 */
[----:B------:R-:W-:Y:S02]  /*1380*/  USHF.R.U32.HI UR4, URZ, UR21, UR4 ;  /* 0x00000015ff047299 */ /* 0x000fe40008011604 */
[----:B------:R-:W-:Y:S02]  /*1390*/  UMOV UR10, UR11 ;  /* 0x0000000b000a7c82 */ /* 0x000fe40008000000 */
[----:B------:R-:W-:Y:S01]  /*13a0*/  UMOV UR12, UR13 ;  /* 0x0000000d000c7c82 */ /* 0x000fe20008000000 */
[----:B------:R-:W-:Y:S02]  /*13b0*/  @UP0 USHF.R.U32.HI UR7, URZ, UR21, UR10 ;  /* 0x00000015ff070299 */ /* 0x000fe4000801160a */
[----:B------:R-:W-:-:S02]  /*13c0*/  USEL UR4, UR28, UR4, !UP0 ;  /* 0x000000041c047287 */ /* 0x000fc4000c000000 */
[----:B------:R-:W-:Y:S02]  /*13d0*/  UIMAD.WIDE.U32 UR10, UR7, UR8, URZ ;  /* 0x00000008070a72a5 */ /* 0x000fe4000f8e00ff */
[----:B------:R-:W-:Y:S02]  /*13e0*/  @UP2 USHF.R.U32.HI UR6, URZ, UR9, UR12 ;  /* 0x00000009ff062299 */ /* 0x000fe4000801160c */
[----:B------:R-:W-:-:S03]  /*13f0*/  UIMAD.WIDE.U32 UR12, UR4, UR8, URZ ;  /* 0x00000008040c72a5 */ /* 0x000fc6000f8e00ff */
[----:B------:R-:W-:Y:S02]  /*1400*/  UMOV UR10, UR11 ;  /* 0x0000000b000a7c82 */ /* 0x000fe40008000000 */
[----:B------:R-:W-:Y:S02]  /*1410*/  @UP2 USHF.R.U32.HI UR7, URZ, UR9, UR10 ;  /* 0x00000009ff072299 */ /* 0x000fe4000801160a */
[----:B------:R-:W-:Y:S02]  /*1420*/  UIMAD UR10, UR6, UR19, URZ ;  /* 0x00000013060a72a4 */ /* 0x000fe4000f8e02ff */
[----:B------:R-:W-:-:S04]  /*1430*/  UIMAD UR7, UR7, UR19, URZ ;  /* 0x00000013070772a4 */ /* 0x000fc8000f8e02ff */
[----:B------:R-:W-:-:S03]  /*1440*/  UISETP.GE.AND UP0, UPT, UR4, UR7, UPT ;  /* 0x000000070400728c */ /* 0x000fc6000bf06270 */
[----:B------:R-:W-:Y:S01]  /*1450*/  UMOV UR7, UR13 ;  /* 0x0000000d00077c82 */ /* 0x000fe20008000000 */
[----:B------:R-:W-:Y:S02]  /*1460*/  UISETP.GE.OR UP0, UPT, UR5, UR10, UP0 ;  /* 0x0000000a0500728c */ /* 0x000fe40008706670 */
[----:B------:R-:W-:Y:S02]  /*1470*/  UIMAD.WIDE.U32 UR10, UR5, UR8, URZ ;  /* 0x00000008050a72a5 */ /* 0x000fe4000f8e00ff */
[----:B------:R-:W-:Y:S02]  /*1480*/  USHF.R.U32.HI UR7, URZ, UR9, UR7 ;  /* 0x00000009ff077299 */ /* 0x000fe40008011607 */
[----:B------:R-:W-:Y:S02]  /*1490*/  UIADD3 UR10, UPT, UPT, -UR4, URZ, URZ ;  /* 0x000000ff040a7290 */ /* 0x000fe4000fffe1ff */
[----:B------:R-:W-:Y:S02]  /*14a0*/  USEL UR7, UR4, UR7, !UP2 ;  /* 0x0000000704077287 */ /* 0x000fe4000d000000 */
[----:B------:R-:W-:Y:S01]  /*14b0*/  UIMAD UR10, UR14, UR10, UR28 ;  /* 0x0000000a0e0a72a4 */ /* 0x000fe2000f8e021c */
[----:B------:R-:W-:Y:S01]  /*14c0*/  @!UP0 UMOV UR8, UR11 ;  /* 0x0000000b00088c82 */ /* 0x000fe20008000000 */
[----:B------:R-:W-:-:S02]  /*14d0*/  UIADD3 UR11, UPT, UPT, -UR5, URZ, URZ ;  /* 0x000000ff050b7290 */ /* 0x000fc4000fffe1ff */
[----:B------:R-:W-:Y:S02]  /*14e0*/  @!UP0 USHF.R.U32.HI UR8, URZ, UR9, UR8 ;  /* 0x00000009ff088299 */ /* 0x000fe40008011608 */
[----:B------:R-:W-:Y:S02]  /*14f0*/  UIADD3 UR9, UPT, UPT, -UR7, URZ, URZ ;  /* 0x000000ff07097290 */ /* 0x000fe4000fffe1ff */
[----:B------:R-:W-:Y:S02]  /*1500*/  @!UP0 USEL UR8, UR5, UR8, !UP2 ;  /* 0x0000000805088287 */ /* 0x000fe4000d000000 */
[----:B------:R-:W-:Y:S02]  /*1510*/  UIMAD UR9, UR19, UR9, UR4 ;  /* 0x00000009130972a4 */ /* 0x000fe4000f8e0204 */
[----:B------:R-:W-:Y:S02]  /*1520*/  @!UP0 UIADD3 UR7, UPT, UPT, UR7, -UR8, URZ ;  /* 0x8000000807078290 */ /* 0x000fe4000fffe0ff */
[----:B------:R-:W-:-:S02]  /*1530*/  @!UP0 UIMAD UR6, UR9, UR6, UR8 ;  /* 0x00000006090682a4 */ /* 0x000fc4000f8e0208 */
[----:B------:R-:W-:Y:S02]  /*1540*/  @!UP0 UIMAD UR4, UR7, UR19, UR5 ;  /* 0x00000013070482a4 */ /* 0x000fe4000f8e0205 */
[----:B------:R-:W-:Y:S02]  /*1550*/  UIMAD UR24, UR20, UR11, UR24 ;  /* 0x0000000b141872a4 */ /* 0x000fe4000f8e0218 */
[----:B------:R-:W-:Y:S01]  /*1560*/  UIMAD UR28, UR4, UR14, UR10 ;  /* 0x0000000e041c72a4 */ /* 0x000fe2000f8e020a */
[----:B------:R-:W-:Y:S02]  /*1570*/  @!UP0 UMOV UR5, UR6 ;  /* 0x0000000600058c82 */ /* 0x000fe40008000000 */
[----:B------:R-:W-:-:S12]  /*1580*/  UIMAD UR24, UR5, UR20, UR24 ;  /* 0x00000014051872a4 */ /* 0x000fd8000f8e0218 */
.L_x_18:
[----:B------:R-:W-:-:S09]  /*1590*/  UISETP.NE.AND UP0, UPT, UR22, 0x1, UPT ;  /* 0x000000011600788c */ /* 0x000fd2000bf05270 */
[----:B------:R-:W-:Y:S05]  /*15a0*/  BRA.U UP0, `(.L_x_19) ;  /* 0x0000000100407547 */ /* 0x000fea000b800000 */
[----:B------:R-:W2:Y:S01]  /*15b0*/  LDCU.128 UR8, c[0x0][0xb10] ;  /* 0x00016200ff0877ac */ /* 0x000ea20008000c00 */
[----:B------:R-:W3:Y:S01]  /*15c0*/  LDCU UR12, c[0x0][0xb0c] ;  /* 0x00016180ff0c77ac */ /* 0x000ee20008000800 */
[----:B------:R-:W4:Y:S01]  /*15d0*/  LDCU UR13, c[0x0][0xb20] ;  /* 0x00016400ff0d77ac */ /* 0x000f220008000800 */
[----:B--2---:R-:W-:Y:S02]  /*15e0*/  UIMAD.WIDE.U32 UR4, UR24, UR8, URZ ;  /* 0x00000008180472a5 */ /* 0x004fe4000f8e00ff */
[----:B------:R-:W-:Y:S02]  /*15f0*/  UIMAD.WIDE.U32 UR6, UR28, UR11, URZ ;  /* 0x0000000b1c0672a5 */ /* 0x000fe4000f8e00ff */
[----:B---3--:R-:W-:Y:S02]  /*1600*/  UISETP.NE.AND UP0, UPT, UR12, 0x1, UPT ;  /* 0x000000010c00788c */ /* 0x008fe4000bf05270 */
[----:B------:R-:W-:-:S03]  /*1610*/  USHF.R.U32.HI UR5, URZ, UR9, UR5 ;  /* 0x00000009ff057299 */ /* 0x000fc60008011605 */
[----:B------:R-:W-:Y:S01]  /*1620*/  UMOV UR4, UR7 ;  /* 0x0000000700047c82 */ /* 0x000fe20008000000 */
[----:B------:R-:W-:Y:S02]  /*1630*/  USEL UR5, UR24, UR5, !UP0 ;  /* 0x0000000518057287 */ /* 0x000fe4000c000000 */
[----:B------:R-:W-:Y:S02]  /*1640*/  UISETP.NE.AND UP0, UPT, UR10, 0x1, UPT ;  /* 0x000000010a00788c */ /* 0x000fe4000bf05270 */
[----:B----4-:R-:W-:-:S04]  /*1650*/  USHF.R.U32.HI UR4, URZ, UR13, UR4 ;  /* 0x0000000dff047299 */ /* 0x010fc80008011604 */
[----:B------:R-:W-:-:S04]  /*1660*/  USEL UR4, UR28, UR4, !UP0 ;  /* 0x000000041c047287 */ /* 0x000fc8000c000000 */
[----:B------:R-:W-:Y:S02]  /*1670*/  UIADD3 UR6, UPT, UPT, UR5, -UR4, URZ ;  /* 0x8000000405067290 */ /* 0x000fe4000fffe0ff */
[----:B------:R-:W-:Y:S02]  /*1680*/  UIADD3 UR4, UPT, UPT, -UR5, UR4, URZ ;  /* 0x0000000405047290 */ /* 0x000fe4000fffe1ff */
[----:B------:R-:W-:Y:S02]  /*1690*/  UIMAD UR28, UR6, UR10, UR28 ;  /* 0x0000000a061c72a4 */ /* 0x000fe4000f8e021c */
[----:B------:R-:W-:-:S12]  /*16a0*/  UIMAD UR24, UR4, UR12, UR24 ;  /* 0x0000000c041872a4 */ /* 0x000fd8000f8e0218 */
.L_x_19:
[----:B------:R-:W-:Y:S01]  /*16b0*/  UISETP.NE.AND UP0, UPT, UR18, 0x2, UPT ;  /* 0x000000021200788c */ /* 0x000fe2000bf05270 */
[----:B------:R-:W-:Y:S09]  /*16c0*/  BRA.U !UP5, `(.L_x_20) ;  /* 0x000000010d0c7547 */ /* 0x000ff2000b800000 */
[----:B------:R-:W-:Y:S01]  /*16d0*/  UCGABAR_WAIT ;  /* 0x0000000000007dc7 */ /* 0x000fe20008000000 */
[----:B------:R-:W-:Y:S01]  /*16e0*/  CCTL.IVALL ;  /* 0x00000000ff00798f */ /* 0x000fe20002000000 */
[----:B------:R-:W-:Y:S05]  /*16f0*/  BRA `(.L_x_21) ;  /* 0x0000000000047947 */ /* 0x000fea0003800000 */
.L_x_20:
[----:B------:R-:W-:Y:S06]  /*1700*/  BAR.SYNC.DEFER_BLOCKING 0x0 ;  /* 0x0000000000007b1d */ /* 0x000fec0000010000 */
.L_x_21:
[----:B------:R-:W-:Y:S05]  /*1710*/  BRA.U UP0, `(.L_x_22) ;  /* 0x0000001500b07547 */ /* 0x000fea000b800000 */
[----:B------:R-:W2:Y:S01]  /*1720*/  LDCU UR6, c[0x0][0x38c] ;  /* 0x00007180ff0677ac */ /* 0x000ea20008000800 */
[----:B------:R-:W-:Y:S01]  /*1730*/  PLOP3.LUT P2, PT, PT, PT, UP3, 0x80, 0x8 ;  /* 0x000000000008781c */ /* 0x000fe20003f4f038 */
[----:B------:R-:W-:Y:S01]  /*1740*/  IMAD.MOV.U32 R12, RZ, RZ, 0x1 ;  /* 0x00000001ff0c7424 */ /* 0x000fe200078e00ff */
[----:B------:R-:W-:Y:S01]  /*1750*/  ISETP.EQ.OR P3, PT, R0, RZ, P4 ;  /* 0x000000ff0000720c */ /* 0x000fe20002762670 */
[----:B------:R-:W-:Y:S01]  /*1760*/  UISETP.NE.AND UP1, UPT, UR18, URZ, UPT ;  /* 0x000000ff1200728c */ /* 0x000fe2000bf25270 */
[----:B------:R-:W-:Y:S01]  /*1770*/  PLOP3.LUT P2, PT, P2, PT, PT, 0x8, 0x80 ;  /* 0x000000000080781c */ /* 0x000fe2000174e170 */
[----:B------:R-:W-:Y:S01]  /*1780*/  USEL UR38, URZ, 0x1, UP6 ;  /* 0x00000001ff267887 */ /* 0x000fe2000b000000 */
[----:B------:R-:W-:Y:S01]  /*1790*/  CS2R R10, SRZ ;  /* 0x00000000000a7805 */ /* 0x000fe2000001ff00 */
[----:B------:R-:W-:Y:S01]  /*17a0*/  IMAD.MOV.U32 R9, RZ, RZ, RZ ;  /* 0x000000ffff097224 */ /* 0x000fe200078e00ff */
[----:B------:R-:W3:Y:S01]  /*17b0*/  LDCU UR62, c[0x0][0x370] ;  /* 0x00006e00ff3e77ac */ /* 0x000ee20008000800 */
[----:B------:R-:W-:Y:S01]  /*17c0*/  IMAD.MOV.U32 R8, RZ, RZ, 0x1 ;  /* 0x00000001ff087424 */ /* 0x000fe200078e00ff */
[----:B------:R-:W4:Y:S01]  /*17d0*/  LDCU.64 UR46, c[0x0][0x348] ;  /* 0x00006900ff2e77ac */ /* 0x000f220008000a00 */
[----:B------:R-:W-:-:S02]  /*17e0*/  USHF.R.U32.HI UR66, URZ, 0x5, UR29 ;  /* 0x00000005ff427899 */ /* 0x000fc4000801161d */
[----:B--2---:R-:W-:Y:S02]  /*17f0*/  UIADD3 UR5, UPT, UPT, UR6, 0x7f, URZ ;  /* 0x0000007f06057890 */ /* 0x004fe4000fffe0ff */
[----:B------:R-:W-:Y:S02]  /*1800*/  UIADD3 UR67, UPT, UPT, UR6, 0xfe, URZ ;  /* 0x000000fe06437890 */ /* 0x000fe4000fffe0ff */
[----:B------:R-:W-:Y:S01]  /*1810*/  USHF.R.S32.HI UR4, URZ, 0x1f, UR5 ;  /* 0x0000001fff047899 */ /* 0x000fe20008011405 */
[----:B------:R-:W2:Y:S03]  /*1820*/  LDCU UR61, c[0x0][0x374] ;  /* 0x00006e80ff3d77ac */ /* 0x000ea60008000800 */
[----:B------:R-:W-:Y:S02]  /*1830*/  ULEA.HI UR4, UR4, UR5, URZ, 0x7 ;  /* 0x0000000504047291 */ /* 0x000fe4000f8f38ff */
[----:B------:R-:W-:-:S02]  /*1840*/  USEL UR38, UR38, 0x2, UP1 ;  /* 0x0000000226267887 */ /* 0x000fc40008800000 */
[----:B------:R-:W-:Y:S02]  /*1850*/  USHF.R.S32.HI UR64, URZ, 0x7, UR4 ;  /* 0x00000007ff407899 */ /* 0x000fe40008011404 */
[----:B------:R-:W-:Y:S02]  /*1860*/  UIADD3 UR4, UPT, UPT, UR6, -0x1, URZ ;  /* 0xffffffff06047890 */ /* 0x000fe4000fffe0ff */
[----:B------:R-:W-:Y:S02]  /*1870*/  UISETP.LT.U32.AND UP0, UPT, UR64, 0x2, UPT ;  /* 0x000000024000788c */ /* 0x000fe4000bf01070 */
[----:B------:R-:W-:Y:S02]  /*1880*/  UISETP.GE.U32.AND UP2, UPT, UR4, -0xff, UPT ;  /* 0xffffff010400788c */ /* 0x000fe4000bf46070 */
[----:B------:R-:W-:Y:S01]  /*1890*/  USEL UR63, UR64, 0x2, UP0 ;  /* 0x00000002403f7887 */ /* 0x000fe20008000000 */
[----:B------:R-:W-:-:S03]  /*18a0*/  UMOV UR23, URZ ;  /* 0x000000ff00177c82 */ /* 0x000fc60008000000 */
[----:B------:R-:W-:Y:S02]  /*18b0*/  UIADD3 UR37, UPT, UPT, UR63, -0x1, URZ ;  /* 0xffffffff3f257890 */ /* 0x000fe4000fffe0ff */
[----:B------:R-:W-:-:S03]  /*18c0*/  UIADD3 UR65, UPT, UPT, UR64, -UR63, URZ ;  /* 0x8000003f40417290 */ /* 0x000fc6000fffe0ff */
[----:B------:R-:W-:-:S04]  /*18d0*/  @UP2 UIADD3 UR37, UPT, UPT, UR63, URZ, URZ ;  /* 0x000000ff3f252290 */ /* 0x000fc8000fffe0ff */
[----:B--234-:R-:W-:-:S12]  /*18e0*/  UIADD3 UR37, UPT, UPT, UR37, 0x1, URZ ;  /* 0x0000000125257890 */ /* 0x01cfd8000fffe0ff */
.L_x_46:
[----:B------:R-:W-:Y:S01]  /*18f0*/  UISETP.NE.AND UP0, UPT, UR55, URZ, UPT ;  /* 0x000000ff3700728c */ /* 0x000fe2000bf05270 */
[----:B------:R-:W2:Y:S08]  /*1900*/  S2UR UR55, SR_CgaCtaId ;  /* 0x00000000003779c3 */ /* 0x000eb00000008800 */
[----:B---3--:R-:W-:Y:S05]  /*1910*/  BRA.U UP0, `(.L_x_23) ;  /* 0x0000000100347547 */ /* 0x008fea000b800000 */
[----:B------:R-:W3:Y:S01]  /*1920*/  S2R R0, SR_CgaCtaId ;  /* 0x0000000000007919 */ /* 0x000ee20000008800 */
[----:B------:R-:W-:-:S04]  /*1930*/  MOV R2, 0x400 ;  /* 0x0000040000027802 */ /* 0x000fc80000000f00 */
[----:B---3--:R-:W-:Y:S02]  /*1940*/  LEA R0, R0, R2, 0x18 ;  /* 0x0000000200007211 */ /* 0x008fe400078ec0ff */
[----:B------:R-:W-:-:S03]  /*1950*/  SHF.L.U32 R2, R8, 0x1f, RZ ;  /* 0x0000001f08027819 */ /* 0x000fc600000006ff */
[----:B------:R-:W-:-:S04]  /*1960*/  IMAD R0, R9, 0x8, R0 ;  /* 0x0000000809007824 */ /* 0x000fc800078e0200 */
[----:B------:R-:W3:Y:S02]  /*1970*/  SYNCS.PHASECHK.TRANS64.TRYWAIT P0, [R0+URZ+0xe0], R2 ;  /* 0x0000e002000075a7 */ /* 0x000ee400080011ff */
[----:B---3--:R-:W-:Y:S05]  /*1980*/  @!P0 BRA `(.L_x_24) ;  /* 0x0000007000988947 */ /* 0x008fea0003800000 */
.L_x_140:
[----:B------:R-:W-:Y:S01]  /*1990*/  VIADD R9, R9, 0x1 ;  /* 0x0000000109097836 */ /* 0x000fe20000000000 */
[----:B------:R3:W-:Y:S04]  /*19a0*/  SYNCS.ARRIVE.TRANS64.A1T0 RZ, [R0+URZ+0xd0], RZ ;  /* 0x0000d0ff00ff79a7 */ /* 0x0007e800081000ff */
[----:B------:R-:W-:-:S04]  /*19b0*/  ISETP.NE.AND P0, PT, R9, 0x2, PT ;  /* 0x000000020900780c */ /* 0x000fc80003f05270 */
[----:B------:R-:W-:Y:S02]  /*19c0*/  SEL R9, R9, RZ, P0 ;  /* 0x000000ff09097207 */ /* 0x000fe40000000000 */
[----:B---3--:R-:W-:-:S04]  /*19d0*/  SEL R0, RZ, 0x1, P0 ;  /* 0x00000001ff007807 */ /* 0x008fc80000000000 */
[----:B------:R-:W-:-:S07]  /*19e0*/  LOP3.LUT R8, R8, R0, RZ, 0x3c, !PT ;  /* 0x0000000008087212 */ /* 0x000fce00078e3cff */
.L_x_23:
[----:B------:R-:W-:Y:S01]  /*19f0*/  UMOV UR21, 0x400 ;  /* 0x0000040000157882 */ /* 0x000fe20000000000 */
[----:B------:R-:W-:Y:S01]  /*1a00*/  SHF.L.U32 R0, R12, 0x1f, RZ ;  /* 0x0000001f0c007819 */ /* 0x000fe200000006ff */
[----:B--2---:R-:W-:Y:S02]  /*1a10*/  ULEA UR21, UR55, UR21, 0x18 ;  /* 0x0000001537157291 */ /* 0x004fe4000f8ec0ff */
[----:B------:R-:W-:Y:S02]  /*1a20*/  UISETP.GE.U32.AND UP0, UPT, UR67, 0xff, UPT ;  /* 0x000000ff4300788c */ /* 0x000fe4000bf06070 */
[----:B------:R-:W-:Y:S02]  /*1a30*/  ULEA UR4, UR23, UR21, 0x3 ;  /* 0x0000001517047291 */ /* 0x000fe4000f8e18ff */
[----:B------:R-:W-:Y:S02]  /*1a40*/  USHF.L.U32 UR59, UR24, 0x6, URZ ;  /* 0x00000006183b7899 */ /* 0x000fe400080006ff */
[----:B------:R-:W-:Y:S01]  /*1a50*/  ULEA UR27, UR28, UR66, 0x7 ;  /* 0x000000421c1b7291 */ /* 0x000fe2000f8e38ff */
[----:B------:R-:W-:-:S04]  /*1a60*/  UMOV UR13, URZ ;  /* 0x000000ff000d7c82 */ /* 0x000fc80008000000 */
[----:B------:R2:W3:Y:S01]  /*1a70*/  SYNCS.PHASECHK.TRANS64.TRYWAIT P1, [UR4+0x10], R0 ;  /* 0x00001000ff0075a7 */ /* 0x0004e20008021104 */
[----:B------:R-:W-:Y:S06]  /*1a80*/  BRA.U !UP0, `(.L_x_25) ;  /* 0x0000000508587547 */ /* 0x000fec000b800000 */
[----:B------:R-:W-:Y:S01]  /*1a90*/  UMOV UR22, URZ ;  /* 0x000000ff00167c82 */ /* 0x000fe20008000000 */
[----:B------:R-:W-:-:S05]  /*1aa0*/  UMOV UR6, UR23 ;  /* 0x0000001700067c82 */ /* 0x000fca0008000000 */
.L_x_33:
[----:B------:R-:W-:Y:S01]  /*1ab0*/  ULEA UR57, UR6, UR21, 0x3 ;  /* 0x0000001506397291 */ /* 0x000fe2000f8e18ff */
[----:B---3--:R-:W-:Y:S01]  /*1ac0*/  @!P4 MOV R2, 0x18000 ;  /* 0x000180000002c802 */ /* 0x008fe20000000f00 */
[----:B-123--:R-:W-:Y:S10]  /*1ad0*/  @P1 BRA `(.L_x_26) ;  /* 0x00000000000c1947 */ /* 0x00eff40003800000 */
[----:B------:R-:W-:-:S04]  /*1ae0*/  SHF.L.U32 R3, R12, 0x1f, RZ ;  /* 0x0000001f0c037819 */ /* 0x000fc800000006ff */
[----:B------:R-:W3:Y:S02]  /*1af0*/  SYNCS.PHASECHK.TRANS64.TRYWAIT P0, [UR57+0x10], R3 ;  /* 0x00001003ff0075a7 */ /* 0x000ee40008001139 */
[----:B---3--:R-:W-:Y:S05]  /*1b00*/  @!P0 BRA `(.L_x_27) ;  /* 0x00000070004c8947 */ /* 0x008fea0003800000 */
.L_x_26:
[----:B------:R3:W-:Y:S01]  /*1b10*/  @!P4 SYNCS.ARRIVE.TRANS64 RZ, [UR57], R2 ;  /* 0x00000002ffffc9a7 */ /* 0x0007e20008000039 */
[----:B------:R-:W-:-:S04]  /*1b20*/  ULOP3.LUT UR4, UR38, 0x2, URZ, 0xfc, !UPT ;  /* 0x0000000226047892 */ /* 0x000fc8000f8efcff */
[----:B------:R-:W-:-:S09]  /*1b30*/  UISETP.NE.AND UP0, UPT, UR4, 0x2, UPT ;  /* 0x000000020400788c */ /* 0x000fd2000bf05270 */
[----:B------:R-:W-:Y:S05]  /*1b40*/  BRA.U UP0, `(.L_x_28) ;  /* 0x0000000100047547 */ /* 0x000fea000b800000 */
[----:B-1----:R-:W-:Y:S05]  /*1b50*/  BPT.TRAP 0x1 ;  /* 0x000000040000795c */ /* 0x002fea0000300000 */
.L_x_28:
[----:B------:R-:W-:Y:S04]  /*1b60*/  BSSY.RECONVERGENT B0, `(.L_x_29) ;  /* 0x0000003000007945 */ /* 0x000fe80003800200 */
[----:B------:R-:W-:Y:S05]  /*1b70*/  @P3 BRA `(.L_x_30) ;  /* 0x0000000000043947 */ /* 0x000fea0003800000 */
[----:B-1----:R-:W-:Y:S05]  /*1b80*/  BPT.TRAP 0x1 ;  /* 0x000000040000795c */ /* 0x002fea0000300000 */
.L_x_30:
[----:B-1----:R-:W-:Y:S05]  /*1b90*/  BSYNC.RECONVERGENT B0 ;  /* 0x0000000000007941 */ /* 0x002fea0003800200 */
.L_x_29:
[----:B------:R-:W-:Y:S01]  /*1ba0*/  UIADD3 UR4, UPT, UPT, UR6, 0x1, URZ ;  /* 0x0000000106047890 */ /* 0x000fe2000fffe0ff */
[----:B------:R-:W-:Y:S01]  /*1bb0*/  BSSY.RECONVERGENT B0, `(.L_x_31) ;  /* 0x000003e000007945 */ /* 0x000fe20003800200 */
[----:B------:R-:W-:Y:S02]  /*1bc0*/  ELECT P0, URZ, PT ;  /* 0x0000000000ff782f */ /* 0x000fe40003800000 */
[----:B------:R-:W-:-:S04]  /*1bd0*/  UISETP.NE.AND UP0, UPT, UR4, 0x2, UPT ;  /* 0x000000020400788c */ /* 0x000fc8000bf05270 */
[----:B------:R-:W-:Y:S02]  /*1be0*/  USEL UR5, URZ, 0x1, UP0 ;  /* 0x00000001ff057887 */ /* 0x000fe40008000000 */
[----:B------:R-:W-:-:S04]  /*1bf0*/  USEL UR23, UR4, URZ, UP0 ;  /* 0x000000ff04177287 */ /* 0x000fc80008000000 */
[----:B------:R-:W-:Y:S01]  /*1c00*/  ULEA UR4, UR23, UR21, 0x3 ;  /* 0x0000001517047291 */ /* 0x000fe2000f8e18ff */
[----:B------:R-:W-:-:S04]  /*1c10*/  LOP3.LUT R12, R12, UR5, RZ, 0x3c, !PT ;  /* 0x000000050c0c7c12 */ /* 0x000fc8000f8e3cff */
[----:B--2---:R-:W-:-:S04]  /*1c20*/  SHF.L.U32 R0, R12, 0x1f, RZ ;  /* 0x0000001f0c007819 */ /* 0x004fc800000006ff */
[----:B------:R1:W2:Y:S01]  /*1c30*/  SYNCS.PHASECHK.TRANS64.TRYWAIT P1, [UR4+0x10], R0 ;  /* 0x00001000ff0075a7 */ /* 0x0002a20008021104 */
[----:B------:R-:W-:Y:S05]  /*1c40*/  @!P0 BRA `(.L_x_32) ;  /* 0x0000000000d08947 */ /* 0x000fea0003800000 */
[----:B------:R-:W-:Y:S02]  /*1c50*/  ULEA UR32, UR6, UR21, 0xf ;  /* 0x0000001506207291 */ /* 0x000fe4000f8e78ff */
[----:B------:R-:W-:Y:S02]  /*1c60*/  UIADD3 UR4, UP1, UPT, UR46, 0x80, URZ ;  /* 0x000000802e047890 */ /* 0x000fe4000ff3e0ff */
[----:B------:R-:W-:Y:S02]  /*1c70*/  ULEA UR7, UR6, UR29, 0xe ;  /* 0x0000001d06077291 */ /* 0x000fe4000f8e70ff */
[----:B------:R-:W-:Y:S02]  /*1c80*/  USHF.L.U32 UR58, UR22, 0x7, URZ ;  /* 0x00000007163a7899 */ /* 0x000fe400080006ff */
[----:B------:R-:W-:Y:S02]  /*1c90*/  UIADD3 UR14, UP0, UPT, UR46, 0x180, URZ ;  /* 0x000001802e0e7890 */ /* 0x000fe4000ff1e0ff */
[----:B------:R-:W-:-:S02]  /*1ca0*/  UIADD3.X UR5, UPT, UPT, URZ, UR47, URZ, UP1, !UPT ;  /* 0x0000002fff057290 */ /* 0x000fc40008ffe4ff */
[----:B------:R-:W-:Y:S02]  /*1cb0*/  ULEA UR7, UR7, UR21, 0x2 ;  /* 0x0000001507077291 */ /* 0x000fe4000f8e10ff */
[----:B------:R-:W-:Y:S02]  /*1cc0*/  UIADD3 UR56, UPT, UPT, UR32, 0x8800, URZ ;  /* 0x0000880020387890 */ /* 0x000fe4000fffe0ff */
[----:B------:R-:W-:Y:S02]  /*1cd0*/  UIADD3 UR50, UPT, UPT, UR58, 0x20, URZ ;  /* 0x000000203a327890 */ /* 0x000fe4000fffe0ff */
[----:B------:R-:W-:Y:S02]  /*1ce0*/  UIADD3 UR48, UPT, UPT, UR32, 0xa800, URZ ;  /* 0x0000a80020307890 */ /* 0x000fe4000fffe0ff */
[----:B------:R-:W-:Y:S02]  /*1cf0*/  UIADD3 UR42, UPT, UPT, UR58, 0x40, URZ ;  /* 0x000000403a2a7890 */ /* 0x000fe4000fffe0ff */
[----:B------:R-:W-:-:S02]  /*1d00*/  UIADD3 UR40, UPT, UPT, UR32, 0xc800, URZ ;  /* 0x0000c80020287890 */ /* 0x000fc4000fffe0ff */
[----:B------:R-:W-:Y:S02]  /*1d10*/  UIADD3 UR34, UPT, UPT, UR58, 0x60, URZ ;  /* 0x000000603a227890 */ /* 0x000fe4000fffe0ff */
[----:B------:R-:W-:Y:S02]  /*1d20*/  UIADD3 UR32, UPT, UPT, UR32, 0xe800, URZ ;  /* 0x0000e80020207890 */ /* 0x000fe4000fffe0ff */
[----:B------:R-:W-:Y:S02]  /*1d30*/  UIADD3.X UR15, UPT, UPT, URZ, UR47, URZ, UP0, !UPT ;  /* 0x0000002fff0f7290 */ /* 0x000fe400087fe4ff */
[----:B------:R-:W-:Y:S02]  /*1d40*/  UIADD3 UR24, UPT, UPT, UR7, 0x18800, URZ ;  /* 0x0001880007187890 */ /* 0x000fe4000fffe0ff */
[----:B------:R-:W-:Y:S01]  /*1d50*/  UIADD3 UR8, UPT, UPT, UR7, 0x1c800, URZ ;  /* 0x0001c80007087890 */ /* 0x000fe2000fffe0ff */
[----:B------:R-:W-:Y:S01]  /*1d60*/  UMOV UR30, 0x0 ;  /* 0x00000000001e7882 */ /* 0x000fe20000000000 */
[----:B------:R-:W-:Y:S01]  /*1d70*/  UMOV UR31, 0x10000000 ;  /* 0x10000000001f7882 */ /* 0x000fe20000000000 */
[----:B------:R-:W-:Y:S01]  /*1d80*/  UMOV UR49, UR57 ;  /* 0x0000003900317c82 */ /* 0x000fe20008000000 */
[----:B------:R-:W-:Y:S01]  /*1d90*/  UMOV UR51, UR59 ;  /* 0x0000003b00337c82 */ /* 0x000fe20008000000 */
[----:B------:R-:W-:Y:S01]  /*1da0*/  UMOV UR52, UR60 ;  /* 0x0000003c00347c82 */ /* 0x000fe20008000000 */
[----:B------:R-:W-:Y:S01]  /*1db0*/  UMOV UR41, UR57 ;  /* 0x0000003900297c82 */ /* 0x000fe20008000000 */
[----:B------:R-:W-:Y:S01]  /*1dc0*/  UMOV UR43, UR59 ;  /* 0x0000003b002b7c82 */ /* 0x000fe20008000000 */
[----:B------:R-:W-:Y:S01]  /*1dd0*/  UMOV UR44, UR60 ;  /* 0x0000003c002c7c82 */ /* 0x000fe20008000000 */
[----:B------:R-:W-:Y:S01]  /*1de0*/  UTMALDG.3D [UR56], [UR4], desc[UR30] ;  /* 0x00001e38040075b4 */ /* 0x000fe20008011000 */
[----:B------:R-:W-:Y:S01]  /*1df0*/  UMOV UR33, UR57 ;  /* 0x0000003900217c82 */ /* 0x000fe20008000000 */
[----:B------:R-:W-:Y:S01]  /*1e00*/  UMOV UR35, UR59 ;  /* 0x0000003b00237c82 */ /* 0x000fe20008000000 */
[----:B------:R-:W-:Y:S01]  /*1e10*/  UMOV UR36, UR60 ;  /* 0x0000003c00247c82 */ /* 0x000fe20008000000 */
[----:B------:R-:W-:Y:S01]  /*1e20*/  UMOV UR13, 0xff0000 ;  /* 0x00ff0000000d7882 */ /* 0x000fe20000000000 */
[----:B------:R-:W-:Y:S01]  /*1e30*/  UMOV UR25, UR57 ;  /* 0x0000003900197c82 */ /* 0x000fe20008000000 */
[----:B------:R-:W-:Y:S01]  /*1e40*/  UMOV UR28, UR60 ;  /* 0x0000003c001c7c82 */ /* 0x000fe20008000000 */
[----:B------:R-:W-:Y:S01]  /*1e50*/  UMOV UR26, UR58 ;  /* 0x0000003a001a7c82 */ /* 0x000fe20008000000 */
[----:B------:R-:W-:Y:S01]  /*1e60*/  UTMALDG.3D [UR48], [UR4], desc[UR30] ;  /* 0x00001e30040075b4 */ /* 0x000fe20008011000 */
[----:B------:R-:W-:Y:S01]  /*1e70*/  UMOV UR9, UR57 ;  /* 0x0000003900097c82 */ /* 0x000fe20008000000 */
[----:B------:R-:W-:Y:S01]  /*1e80*/  UMOV UR11, UR27 ;  /* 0x0000001b000b7c82 */ /* 0x000fe20008000000 */
[----:B------:R-:W-:Y:S01]  /*1e90*/  UMOV UR12, UR60 ;  /* 0x0000003c000c7c82 */ /* 0x000fe20008000000 */
[----:B------:R-:W-:Y:S01]  /*1ea0*/  UMOV UR10, UR50 ;  /* 0x00000032000a7c82 */ /* 0x000fe20008000000 */
[----:B------:R-:W-:Y:S01]  /*1eb0*/  UIADD3 UR16, UPT, UPT, UR7, 0x20800, URZ ;  /* 0x0002080007107890 */ /* 0x000fe2000fffe0ff */
[----:B------:R-:W-:Y:S01]  /*1ec0*/  UMOV UR17, UR57 ;  /* 0x0000003900117c82 */ /* 0x000fe20008000000 */
[----:B------:R-:W-:Y:S01]  /*1ed0*/  UTMALDG.3D [UR40], [UR4], desc[UR30] ;  /* 0x00001e28040075b4 */ /* 0x000fe20008011000 */
[----:B------:R-:W-:Y:S01]  /*1ee0*/  UMOV UR19, UR27 ;  /* 0x0000001b00137c82 */ /* 0x000fe20008000000 */
[----:B------:R-:W-:Y:S01]  /*1ef0*/  UMOV UR20, UR60 ;  /* 0x0000003c00147c82 */ /* 0x000fe20008000000 */
[----:B------:R-:W-:Y:S01]  /*1f00*/  UMOV UR18, UR42 ;  /* 0x0000002a00127c82 */ /* 0x000fe20008000000 */
[----:B------:R-:W-:Y:S01]  /*1f10*/  UTMALDG.3D [UR32], [UR4], desc[UR30] ;  /* 0x00001e20040075b4 */ /* 0x000fe20008011000 */
[----:B------:R-:W-:Y:S01]  /*1f20*/  UTMALDG.3D.MULTICAST [UR24], [UR14], UR13, desc[UR30] ;  /* 0x00001e180e0073b4 */ /* 0x000fe2000801180d */
[----:B------:R4:W-:Y:S01]  /*1f30*/  UTMALDG.3D.MULTICAST [UR8], [UR14], UR13, desc[UR30] ;  /* 0x00001e080e0073b4 */ /* 0x0009e2000801180d */
[----:B------:R1:W-:Y:S01]  /*1f40*/  UTMALDG.3D.MULTICAST [UR16], [UR14], UR13, desc[UR30] ;  /* 0x00001e100e0073b4 */ /* 0x0003e2000801180d */
[----:B----4-:R-:W-:Y:S01]  /*1f50*/  UIADD3 UR8, UPT, UPT, UR7, 0x24800, URZ ;  /* 0x0002480007087890 */ /* 0x010fe2000fffe0ff */
[----:B------:R-:W-:-:S08]  /*1f60*/  UMOV UR10, UR34 ;  /* 0x00000022000a7c82 */ /* 0x000fd00008000000 */
[----:B------:R1:W-:Y:S02]  /*1f70*/  UTMALDG.3D.MULTICAST [UR8], [UR14], UR13, desc[UR30] ;  /* 0x00001e080e0073b4 */ /* 0x0003e4000801180d */
[----:B-1----:R-:W-:Y:S01]  /*1f80*/  NOP ;  /* 0x0000000000007918 */ /* 0x002fe20000000000 */
.L_x_32:
[----:B------:R-:W-:Y:S05]  /*1f90*/  BSYNC.RECONVERGENT B0 ;  /* 0x0000000000007941 */ /* 0x000fea0003800200 */
.L_x_31:
[----:B------:R-:W-:Y:S01]  /*1fa0*/  UIADD3 UR22, UPT, UPT, UR22, 0x1, URZ ;  /* 0x0000000116167890 */ /* 0x000fe2000fffe0ff */
[----:B------:R-:W-:Y:S01]  /*1fb0*/  UMOV UR6, UR23 ;  /* 0x0000001700067c82 */ /* 0x000fe20008000000 */
[----:B------:R-:W-:Y:S02]  /*1fc0*/  UMOV UR13, UR37 ;  /* 0x00000025000d7c82 */ /* 0x000fe40008000000 */
[----:B------:R-:W-:-:S09]  /*1fd0*/  UISETP.NE.AND UP0, UPT, UR22, UR37, UPT ;  /* 0x000000251600728c */ /* 0x000fd2000bf05270 */
[----:B------:R-:W-:Y:S05]  /*1fe0*/  BRA.U UP0, `(.L_x_33) ;  /* 0xfffffff900b07547 */ /* 0x000fea000b83ffff */
.L_x_25:
[----:B------:R-:W-:Y:S01]  /*1ff0*/  ULEA UR4, UR23, UR21, 0x3 ;  /* 0x0000001517047291 */ /* 0x000fe2000f8e18ff */
[----:B-12---:R-:W-:Y:S01]  /*2000*/  SHF.L.U32 R0, R12, 0x1f, RZ ;  /* 0x0000001f0c007819 */ /* 0x006fe200000006ff */
[----:B------:R-:W-:Y:S01]  /*2010*/  @!P2 SYNCS.ARRIVE.TRANS64.A1T0 RZ, [UR21+0x68], RZ ;  /* 0x000068ffffffa9a7 */ /* 0x000fe20008100015 */
[----:B------:R-:W-:-:S06]  /*2020*/  UISETP.GT.AND UP0, UPT, UR64, UR63, UPT ;  /* 0x0000003f4000728c */ /* 0x000fcc000bf04270 */
[----:B---3--:R1:W2:Y:S03]  /*2030*/  SYNCS.PHASECHK.TRANS64.TRYWAIT P1, [UR4+0x10], R0 ;  /* 0x00001000ff0075a7 */ /* 0x0082a60008021104 */
[----:B------:R-:W-:Y:S05]  /*2040*/  BRA.U !UP0, `(.L_x_34) ;  /* 0x0000000508547547 */ /* 0x000fea000b800000 */
[----:B------:R-:W-:Y:S01]  /*2050*/  UIADD3 UR22, UPT, UPT, UR65, UR13, URZ ;  /* 0x0000000d41167290 */ /* 0x000fe2000fffe0ff */
[----:B------:R-:W-:-:S11]  /*2060*/  UMOV UR6, UR23 ;  /* 0x0000001700067c82 */ /* 0x000fd60008000000 */
.L_x_42:
[----:B------:R-:W-:Y:S01]  /*2070*/  ULEA UR57, UR6, UR21, 0x3 ;  /* 0x0000001506397291 */ /* 0x000fe2000f8e18ff */
[----:B--2---:R-:W-:Y:S01]  /*2080*/  @!P4 MOV R2, 0x18000 ;  /* 0x000180000002c802 */ /* 0x004fe20000000f00 */
[----:B--23--:R-:W-:Y:S10]  /*2090*/  @P1 BRA `(.L_x_35) ;  /* 0x00000000000c1947 */ /* 0x00cff40003800000 */
[----:B------:R-:W-:-:S04]  /*20a0*/  SHF.L.U32 R3, R12, 0x1f, RZ ;  /* 0x0000001f0c037819 */ /* 0x000fc800000006ff */
[----:B------:R-:W2:Y:S02]  /*20b0*/  SYNCS.PHASECHK.TRANS64.TRYWAIT P0, [UR57+0x10], R3 ;  /* 0x00001003ff0075a7 */ /* 0x000ea40008001139 */
[----:B--2---:R-:W-:Y:S05]  /*20c0*/  @!P0 BRA `(.L_x_36) ;  /* 0x0000006800f48947 */ /* 0x004fea0003800000 */
.L_x_35:
[----:B------:R2:W-:Y:S01]  /*20d0*/  @!P4 SYNCS.ARRIVE.TRANS64 RZ, [UR57], R2 ;  /* 0x00000002ffffc9a7 */ /* 0x0005e20008000039 */
[----:B------:R-:W-:-:S04]  /*20e0*/  ULOP3.LUT UR4, UR38, 0x2, URZ, 0xfc, !UPT ;  /* 0x0000000226047892 */ /* 0x000fc8000f8efcff */
[----:B------:R-:W-:-:S09]  /*20f0*/  UISETP.NE.AND UP0, UPT, UR4, 0x2, UPT ;  /* 0x000000020400788c */ /* 0x000fd2000bf05270 */
[----:B------:R-:W-:Y:S05]  /*2100*/  BRA.U UP0, `(.L_x_37) ;  /* 0x0000000100047547 */ /* 0x000fea000b800000 */
[----:B------:R-:W-:Y:S05]  /*2110*/  BPT.TRAP 0x1 ;  /* 0x000000040000795c */ /* 0x000fea0000300000 */
.L_x_37:
[----:B------:R-:W-:Y:S04]  /*2120*/  BSSY.RECONVERGENT B0, `(.L_x_38) ;  /* 0x0000003000007945 */ /* 0x000fe80003800200 */
[----:B------:R-:W-:Y:S05]  /*2130*/  @P3 BRA `(.L_x_39) ;  /* 0x0000000000043947 */ /* 0x000fea0003800000 */
[----:B------:R-:W-:Y:S05]  /*2140*/  BPT.TRAP 0x1 ;  /* 0x000000040000795c */ /* 0x000fea0000300000 */
.L_x_39:
[----:B------:R-:W-:Y:S05]  /*2150*/  BSYNC.RECONVERGENT B0 ;  /* 0x0000000000007941 */ /* 0x000fea0003800200 */
.L_x_38:
        /* <DEDUP_REMOVED lines=8> */
[----:B-1----:R-:W-:-:S04]  /*21e0*/  SHF.L.U32 R0, R12, 0x1f, RZ ;  /* 0x0000001f0c007819 */ /* 0x002fc800000006ff */
[----:B------:R1:W3:Y:S01]  /*21f0*/  SYNCS.PHASECHK.TRANS64.TRYWAIT P1, [UR4+0x10], R0 ;  /* 0x00001000ff0075a7 */ /* 0x0002e20008021104 */
        /* <DEDUP_REMOVED lines=53> */
.L_x_41:
[----:B------:R-:W-:Y:S05]  /*2550*/  BSYNC.RECONVERGENT B0 ;  /* 0x0000000000007941 */ /* 0x000fea0003800200 */
.L_x_40:
[----:B------:R-:W-:Y:S01]  /*2560*/  UIADD3 UR13, UPT, UPT, UR13, 0x1, URZ ;  /* 0x000000010d0d7890 */ /* 0x000fe2000fffe0ff */
[----:B------:R-:W-:-:S03]  /*2570*/  UMOV UR6, UR23 ;  /* 0x0000001700067c82 */ /* 0x000fc60008000000 */
[----:B------:R-:W-:-:S09]  /*2580*/  UISETP.NE.AND UP0, UPT, UR13, UR22, UPT ;  /* 0x000000160d00728c */ /* 0x000fd2000bf05270 */
[----:B------:R-:W-:Y:S05]  /*2590*/  BRA.U UP0, `(.L_x_42) ;  /* 0xfffffff900b47547 */ /* 0x000fea000b83ffff */
.L_x_34:
[C---:B------:R-:W-:Y:S01]  /*25a0*/  LEA R3, R11.reuse, UR21, 0x3 ;  /* 0x000000150b037c11 */ /* 0x040fe2000f8e18ff */
[----:B------:R-:W-:Y:S01]  /*25b0*/  NOP ;  /* 0x0000000000007918 */ /* 0x000fe20000000000 */
[----:B-1----:R-:W-:Y:S02]  /*25c0*/  SHF.L.U32 R0, R10, 0x1f, RZ ;  /* 0x0000001f0a007819 */ /* 0x002fe400000006ff */
[----:B------:R-:W-:Y:S02]  /*25d0*/  LEA R4, R11, UR21, 0x4 ;  /* 0x000000150b047c11 */ /* 0x000fe4000f8e20ff */
[----:B------:R-:W1:Y:S02]  /*25e0*/  SYNCS.PHASECHK.TRANS64.TRYWAIT P0, [R3+URZ+0x70], R0 ;  /* 0x00007000030075a7 */ /* 0x000e6400080011ff */
[----:B-1----:R-:W-:Y:S05]  /*25f0*/  @!P0 BRA `(.L_x_43) ;  /* 0x0000006400c08947 */ /* 0x002fea0003800000 */
.L_x_143:
[----:B------:R-:W4:Y:S01]  /*2600*/  LDS.128 R4, [R4+0x100] ;  /* 0x0001000004047984 */ /* 0x000f220000000c00 */
[----:B------:R-:W-:Y:S01]  /*2610*/  UISETP.GE.AND UP0, UPT, UR39, 0x1, UPT ;  /* 0x000000012700788c */ /* 0x000fe2000bf06270 */
[----:B------:R-:W-:Y:S01]  /*2620*/  @!PT LDS RZ, [RZ] ;  /* 0x00000000fffff984 */ /* 0x000fe20000000800 */
[----:B------:R-:W-:Y:S01]  /*2630*/  @!PT LDS RZ, [RZ] ;  /* 0x00000000fffff984 */ /* 0x000fe20000000800 */
[----:B------:R-:W-:Y:S01]  /*2640*/  @!PT LDS RZ, [RZ] ;  /* 0x00000000fffff984 */ /* 0x000fe20000000800 */
[----:B------:R-:W-:Y:S01]  /*2650*/  @!PT LDS RZ, [RZ] ;  /* 0x00000000fffff984 */ /* 0x000fe20000000800 */
[----:B------:R1:W-:Y:S06]  /*2660*/  MEMBAR.ALL.CTA ;  /* 0x0000000000007992 */ /* 0x0003ec0000008000 */
[----:B-1----:R-:W1:Y:S01]  /*2670*/  FENCE.VIEW.ASYNC.S ;  /* 0x00000000000073c6 */ /* 0x002e620000000000 */
[----:B----4-:R-:W-:-:S13]  /*2680*/  LOP3.LUT P0, RZ, R6, 0x1, RZ, 0xc0, !PT ;  /* 0x0000000106ff7812 */ /* 0x010fda000780c0ff */
[----:B-1----:R-:W-:Y:S01]  /*2690*/  VOTEU.ANY UP1, P0 ;  /* 0x0000000000ff7886 */ /* 0x002fe20000020100 */
[----:B------:R-:W-:-:S13]  /*26a0*/  PLOP3.LUT P0, PT, PT, PT, UP1, 0x80, 0x8 ;  /* 0x000000000008781c */ /* 0x000fda0003f0f018 */
[----:B------:R-:W-:Y:S02]  /*26b0*/  @P0 LOP3.LUT R0, R5, 0xffff, RZ, 0xc0, !PT ;  /* 0x0000ffff05000812 */ /* 0x000fe400078ec0ff */
[----:B--2---:R-:W-:Y:S02]  /*26c0*/  @P0 MOV R2, R4 ;  /* 0x0000000400020202 */ /* 0x004fe40000000f00 */
[----:B------:R-:W-:Y:S01]  /*26d0*/  @P0 R2UR UR5, R0 ;  /* 0x00000000000502ca */ /* 0x000fe200000e0000 */
[----:B------:R-:W-:Y:S01]  /*26e0*/  VIADD R0, R3, 0x80 ;  /* 0x0000008003007836 */ /* 0x000fe20000000000 */
[----:B------:R-:W-:Y:S02]  /*26f0*/  @P0 SHF.R.U32.HI R4, RZ, 0x10, R5 ;  /* 0x00000010ff040819 */ /* 0x000fe40000011605 */
[----:B------:R-:W-:Y:S02]  /*2700*/  @P0 R2UR UR6, R2 ;  /* 0x00000000020602ca */ /* 0x000fe400000e0000 */
[----:B------:R-:W-:-:S02]  /*2710*/  PRMT R0, RZ, 0x654, R0 ;  /* 0x00000654ff007816 */ /* 0x000fc40000000000 */
[----:B------:R-:W-:Y:S02]  /*2720*/  @P0 R2UR UR4, R4 ;  /* 0x00000000040402ca */ /* 0x000fe400000e0000 */
[----:B------:R1:W-:Y:S03]  /*2730*/  SYNCS.ARRIVE.TRANS64.RED.A1T0 RZ, [R0+URZ], RZ ;  /* 0x000000ff00ff79a7 */ /* 0x0003e600081004ff */
[----:B------:R-:W-:-:S04]  /*2740*/  @UP1 UMOV UR53, UR5 ;  /* 0x0000000500351c82 */ /* 0x000fc80008000000 */
[----:B------:R-:W-:-:S04]  /*2750*/  @UP1 UMOV UR54, UR6 ;  /* 0x0000000600361c82 */ /* 0x000fc80008000000 */
[----:B------:R-:W-:Y:S01]  /*2760*/  @UP1 UMOV UR60, UR4 ;  /* 0x00000004003c1c82 */ /* 0x000fe20008000000 */
[----:B------:R-:W-:Y:S05]  /*2770*/  BRA.U !UP0, `(.L_x_44) ;  /* 0x0000000108d47547 */ /* 0x000fea000b800000 */
[----:B------:R-:W2:Y:S01]  /*2780*/  LDCU.128 UR12, c[0x0][0xb10] ;  /* 0x00016200ff0c77ac */ /* 0x000ea20008000c00 */
[----:B------:R-:W4:Y:S01]  /*2790*/  LDCU UR22, c[0x0][0xb20] ;  /* 0x00016400ff1677ac */ /* 0x000f220008000800 */
[----:B------:R-:W3:Y:S01]  /*27a0*/  LDCU UR20, c[0x0][0xb0c] ;  /* 0x00016180ff1477ac */ /* 0x000ee20008000800 */
[----:B------:R-:W1:Y:S01]  /*27b0*/  LDCU.64 UR8, c[0x0][0xb28] ;  /* 0x00016500ff0877ac */ /* 0x000e620008000a00 */
[----:B------:R-:W-:Y:S02]  /*27c0*/  UISETP.NE.AND UP3, UPT, UR39, 0x1, UPT ;  /* 0x000000012700788c */ /* 0x000fe4000bf65270 */
[----:B--2---:R-:W-:Y:S02]  /*27d0*/  UIMAD.WIDE.U32 UR6, UR61, UR15, URZ ;  /* 0x0000000f3d0672a5 */ /* 0x004fe4000f8e00ff */
[----:B------:R-:W-:Y:S02]  /*27e0*/  UIMAD.WIDE.U32 UR4, UR62, UR12, URZ ;  /* 0x0000000c3e0472a5 */ /* 0x000fe4000f8e00ff */
[----:B------:R-:W-:-:S02]  /*27f0*/  UISETP.NE.AND UP0, UPT, UR14, 0x1, UPT ;  /* 0x000000010e00788c */ /* 0x000fc4000bf05270 */
[----:B------:R-:W-:Y:S01]  /*2800*/  UIMAD.WIDE.U32 UR18, UR53, UR15, URZ ;  /* 0x0000000f351272a5 */ /* 0x000fe2000f8e00ff */
[----:B------:R-:W-:Y:S02]  /*2810*/  UMOV UR6, UR7 ;  /* 0x0000000700067c82 */ /* 0x000fe40008000000 */
[----:B------:R-:W-:Y:S01]  /*2820*/  UMOV UR4, UR5 ;  /* 0x0000000500047c82 */ /* 0x000fe20008000000 */
[----:B----4-:R-:W-:Y:S02]  /*2830*/  USHF.R.U32.HI UR6, URZ, UR22, UR6 ;  /* 0x00000016ff067299 */ /* 0x010fe40008011606 */
[----:B---3--:R-:W-:Y:S02]  /*2840*/  UISETP.NE.AND UP2, UPT, UR20, 0x1, UPT ;  /* 0x000000011400788c */ /* 0x008fe4000bf45270 */
[----:B------:R-:W-:Y:S02]  /*2850*/  USHF.R.U32.HI UR4, URZ, UR13, UR4 ;  /* 0x0000000dff047299 */ /* 0x000fe40008011604 */
[----:B------:R-:W-:-:S02]  /*2860*/  USEL UR5, UR61, UR6, !UP0 ;  /* 0x000000063d057287 */ /* 0x000fc4000c000000 */
[----:B------:R-:W-:Y:S02]  /*2870*/  USEL UR6, UR62, UR4, !UP2 ;  /* 0x000000043e067287 */ /* 0x000fe4000d000000 */
[----:B-1----:R-:W-:Y:S01]  /*2880*/  UIMAD.WIDE.U32 UR10, UR5, UR8, URZ ;  /* 0x00000008050a72a5 */ /* 0x002fe2000f8e00ff */
[----:B------:R-:W-:Y:S01]  /*2890*/  UMOV UR4, UR19 ;  /* 0x0000001300047c82 */ /* 0x000fe20008000000 */
[----:B------:R-:W-:Y:S02]  /*28a0*/  UIMAD.WIDE.U32 UR16, UR54, UR12, URZ ;  /* 0x0000000c361072a5 */ /* 0x000fe4000f8e00ff */
[----:B------:R-:W-:-:S03]  /*28b0*/  UIMAD.WIDE.U32 UR18, UR6, UR8, URZ ;  /* 0x00000008061272a5 */ /* 0x000fc6000f8e00ff */
[----:B------:R-:W-:Y:S01]  /*28c0*/  UMOV UR10, UR11 ;  /* 0x0000000b000a7c82 */ /* 0x000fe20008000000 */
[----:B------:R-:W-:Y:S02]  /*28d0*/  USHF.R.U32.HI UR4, URZ, UR22, UR4 ;  /* 0x00000016ff047299 */ /* 0x000fe40008011604 */
[----:B------:R-:W-:Y:S01]  /*28e0*/  @UP3 USHF.R.U32.HI UR5, URZ, UR9, UR10 ;  /* 0x00000009ff053299 */ /* 0x000fe2000801160a */
[----:B------:R-:W-:Y:S01]  /*28f0*/  UMOV UR16, UR17 ;  /* 0x0000001100107c82 */ /* 0x000fe20008000000 */
[----:B------:R-:W-:Y:S01]  /*2900*/  UMOV UR18, UR19 ;  /* 0x0000001300127c82 */ /* 0x000fe20008000000 */
[----:B------:R-:W-:Y:S02]  /*2910*/  USHF.R.U32.HI UR13, URZ, UR13, UR16 ;  /* 0x0000000dff0d7299 */ /* 0x000fe40008011610 */
[----:B------:R-:W-:Y:S02]  /*2920*/  USEL UR4, UR53, UR4, !UP0 ;  /* 0x0000000435047287 */ /* 0x000fe4000c000000 */
[----:B------:R-:W-:-:S02]  /*2930*/  @UP3 USHF.R.U32.HI UR6, URZ, UR9, UR18 ;  /* 0x00000009ff063299 */ /* 0x000fc40008011612 */
[----:B------:R-:W-:Y:S02]  /*2940*/  UIMAD UR7, UR39, UR5, URZ ;  /* 0x00000005270772a4 */ /* 0x000fe4000f8e02ff */
[----:B------:R-:W-:Y:S02]  /*2950*/  USEL UR5, UR54, UR13, !UP2 ;  /* 0x0000000d36057287 */ /* 0x000fe4000d000000 */
[----:B------:R-:W-:Y:S02]  /*2960*/  UIMAD UR10, UR39, UR6, URZ ;  /* 0x00000006270a72a4 */ /* 0x000fe4000f8e02ff */
[----:B------:R-:W-:Y:S02]  /*2970*/  UISETP.GE.AND UP0, UPT, UR4, UR7, UPT ;  /* 0x000000070400728c */ /* 0x000fe4000bf06270 */
[----:B------:R-:W-:Y:S02]  /*2980*/  UIMAD.WIDE.U32 UR12, UR4, UR8, URZ ;  /* 0x00000008040c72a5 */ /* 0x000fe4000f8e00ff */
[----:B------:R-:W-:-:S02]  /*2990*/  UISETP.GE.OR UP0, UPT, UR5, UR10, UP0 ;  /* 0x0000000a0500728c */ /* 0x000fc40008706670 */
[----:B------:R-:W-:Y:S02]  /*29a0*/  UIMAD.WIDE.U32 UR10, UR5, UR8, URZ ;  /* 0x00000008050a72a5 */ /* 0x000fe4000f8e00ff */
[----:B------:R-:W-:Y:S01]  /*29b0*/  UIADD3 UR12, UPT, UPT, -UR4, URZ, URZ ;  /* 0x000000ff040c7290 */ /* 0x000fe2000fffe1ff */
[----:B------:R-:W-:Y:S01]  /*29c0*/  UMOV UR8, UR13 ;  /* 0x0000000d00087c82 */ /* 0x000fe20008000000 */
[----:B------:R-:W-:Y:S02]  /*29d0*/  UIADD3 UR10, UPT, UPT, -UR5, URZ, URZ ;  /* 0x000000ff050a7290 */ /* 0x000fe4000fffe1ff */
[----:B------:R-:W-:-:S03]  /*29e0*/  USHF.R.U32.HI UR8, URZ, UR9, UR8 ;  /* 0x00000009ff087299 */ /* 0x000fc60008011608 */
[----:B------:R-:W-:Y:S01]  /*29f0*/  @!UP0 UMOV UR7, UR11 ;  /* 0x0000000b00078c82 */ /* 0x000fe20008000000 */
[----:B------:R-:W-:Y:S02]  /*2a00*/  UIMAD UR12, UR14, UR12, UR53 ;  /* 0x0000000c0e0c72a4 */ /* 0x000fe4000f8e0235 */
[----:B------:R-:W-:Y:S02]  /*2a10*/  USEL UR8, UR4, UR8, !UP3 ;  /* 0x0000000804087287 */ /* 0x000fe4000d800000 */
[----:B------:R-:W-:Y:S02]  /*2a20*/  @!UP0 USHF.R.U32.HI UR7, URZ, UR9, UR7 ;  /* 0x00000009ff078299 */ /* 0x000fe40008011607 */
[----:B------:R-:W-:Y:S02]  /*2a30*/  UIADD3 UR9, UPT, UPT, -UR8, URZ, URZ ;  /* 0x000000ff08097290 */ /* 0x000fe4000fffe1ff */
[----:B------:R-:W-:Y:S02]  /*2a40*/  @!UP0 USEL UR7, UR5, UR7, !UP3 ;  /* 0x0000000705078287 */ /* 0x000fe4000d800000 */
[----:B------:R-:W-:-:S02]  /*2a50*/  UIMAD UR9, UR39, UR9, UR4 ;  /* 0x00000009270972a4 */ /* 0x000fc4000f8e0204 */
[----:B------:R-:W-:Y:S02]  /*2a60*/  @!UP0 UIADD3 UR8, UPT, UPT, UR8, -UR7, URZ ;  /* 0x8000000708088290 */ /* 0x000fe4000fffe0ff */
[----:B------:R-:W-:Y:S02]  /*2a70*/  @!UP0 UIMAD UR7, UR9, UR6, UR7 ;  /* 0x00000006090782a4 */ /* 0x000fe4000f8e0207 */
[----:B------:R-:W-:Y:S02]  /*2a80*/  @!UP0 UIMAD UR4, UR39, UR8, UR5 ;  /* 0x00000008270482a4 */ /* 0x000fe4000f8e0205 */
[----:B------:R-:W-:Y:S02]  /*2a90*/  UIMAD UR6, UR20, UR10, UR54 ;  /* 0x0000000a140672a4 */ /* 0x000fe4000f8e0236 */
[----:B------:R-:W-:Y:S01]  /*2aa0*/  UIMAD UR53, UR4, UR14, UR12 ;  /* 0x0000000e043572a4 */ /* 0x000fe2000f8e020c */
[----:B------:R-:W-:Y:S02]  /*2ab0*/  @!UP0 UMOV UR5, UR7 ;  /* 0x0000000700058c82 */ /* 0x000fe40008000000 */
[----:B------:R-:W-:-:S12]  /*2ac0*/  UIMAD UR54, UR5, UR20, UR6 ;  /* 0x00000014053672a4 */ /* 0x000fd8000f8e0206 */
.L_x_44:
[----:B------:R-:W2:Y:S02]  /*2ad0*/  LDCU UR4, c[0x0][0xb30] ;  /* 0x00016600ff0477ac */ /* 0x000ea40008000800 */
[----:B--2---:R-:W-:-:S09]  /*2ae0*/  UISETP.NE.AND UP0, UPT, UR4, 0x1, UPT ;  /* 0x000000010400788c */ /* 0x004fd2000bf05270 */
[----:B------:R-:W-:Y:S05]  /*2af0*/  BRA.U UP0, `(.L_x_45) ;  /* 0x0000000100447547 */ /* 0x000fea000b800000 */
[----:B------:R-:W2:Y:S01]  /*2b00*/  LDCU.128 UR8, c[0x0][0xb10] ;  /* 0x00016200ff0877ac */ /* 0x000ea20008000c00 */
[----:B------:R-:W4:Y:S01]  /*2b10*/  LDCU UR12, c[0x0][0xb0c] ;  /* 0x00016180ff0c77ac */ /* 0x000f220008000800 */
[----:B------:R-:W1:Y:S01]  /*2b20*/  LDCU UR13, c[0x0][0xb20] ;  /* 0x00016400ff0d77ac */ /* 0x000e620008000800 */
[----:B--2---:R-:W-:Y:S02]  /*2b30*/  UIMAD.WIDE.U32 UR6, UR54, UR8, URZ ;  /* 0x00000008360672a5 */ /* 0x004fe4000f8e00ff */
[----:B------:R-:W-:Y:S02]  /*2b40*/  UIMAD.WIDE.U32 UR4, UR53, UR11, URZ ;  /* 0x0000000b350472a5 */ /* 0x000fe4000f8e00ff */
[----:B----4-:R-:W-:Y:S02]  /*2b50*/  UISETP.NE.AND UP2, UPT, UR12, 0x1, UPT ;  /* 0x000000010c00788c */ /* 0x010fe4000bf45270 */
[----:B------:R-:W-:Y:S01]  /*2b60*/  UISETP.NE.AND UP0, UPT, UR10, 0x1, UPT ;  /* 0x000000010a00788c */ /* 0x000fe2000bf05270 */
[----:B------:R-:W-:-:S02]  /*2b70*/  UMOV UR6, UR7 ;  /* 0x0000000700067c82 */ /* 0x000fc40008000000 */
[----:B------:R-:W-:Y:S01]  /*2b80*/  UMOV UR4, UR5 ;  /* 0x0000000500047c82 */ /* 0x000fe20008000000 */
[----:B------:R-:W-:Y:S02]  /*2b90*/  USHF.R.U32.HI UR6, URZ, UR9, UR6 ;  /* 0x00000009ff067299 */ /* 0x000fe40008011606 */
[----:B-1----:R-:W-:Y:S02]  /*2ba0*/  USHF.R.U32.HI UR4, URZ, UR13, UR4 ;  /* 0x0000000dff047299 */ /* 0x002fe40008011604 */
[----:B------:R-:W-:Y:S02]  /*2bb0*/  USEL UR5, UR54, UR6, !UP2 ;  /* 0x0000000636057287 */ /* 0x000fe4000d000000 */
[----:B------:R-:W-:-:S04]  /*2bc0*/  USEL UR4, UR53, UR4, !UP0 ;  /* 0x0000000435047287 */ /* 0x000fc8000c000000 */
[----:B------:R-:W-:Y:S02]  /*2bd0*/  UIADD3 UR6, UPT, UPT, UR5, -UR4, URZ ;  /* 0x8000000405067290 */ /* 0x000fe4000fffe0ff */
[----:B------:R-:W-:Y:S02]  /*2be0*/  UIADD3 UR4, UPT, UPT, -UR5, UR4, URZ ;  /* 0x0000000405047290 */ /* 0x000fe4000fffe1ff */
[----:B------:R-:W-:Y:S02]  /*2bf0*/  UIMAD UR53, UR6, UR10, UR53 ;  /* 0x0000000a063572a4 */ /* 0x000fe4000f8e0235 */
[----:B------:R-:W-:-:S12]  /*2c00*/  UIMAD UR54, UR4, UR12, UR54 ;  /* 0x0000000c043672a4 */ /* 0x000fd8000f8e0236 */
.L_x_45:
[----:B------:R-:W-:Y:S01]  /*2c10*/  VIADD R11, R11, 0x1 ;  /* 0x000000010b0b7836 */ /* 0x000fe20000000000 */
[----:B------:R-:W-:Y:S02]  /*2c20*/  R2UR UR5, R55 ;  /* 0x00000000370572ca */ /* 0x000fe400000e0000 */
[----:B------:R-:W-:Y:S02]  /*2c30*/  R2UR UR4, R54 ;  /* 0x00000000360472ca */ /* 0x000fe400000e0000 */
[C---:B------:R-:W-:Y:S02]  /*2c40*/  ISETP.NE.AND P0, PT, R11.reuse, 0x2, PT ;  /* 0x000000020b00780c */ /* 0x040fe40003f05270 */
[----:B------:R-:W-:Y:S02]  /*2c50*/  PLOP3.LUT P2, PT, PT, PT, PT, 0x80, 0x8 ;  /* 0x000000000008781c */ /* 0x000fe40003f4f070 */
[----:B-1----:R-:W-:Y:S02]  /*2c60*/  SEL R0, RZ, 0x1, P0 ;  /* 0x00000001ff007807 */ /* 0x002fe40000000000 */
[----:B------:R-:W-:-:S02]  /*2c70*/  SEL R11, R11, RZ, P0 ;  /* 0x000000ff0b0b7207 */ /* 0x000fc40000000000 */
[----:B------:R-:W-:Y:S01]  /*2c80*/  LOP3.LUT R10, R10, R0, RZ, 0x3c, !PT ;  /* 0x000000000a0a7212 */ /* 0x000fe200078e3cff */
[----:B------:R-:W-:Y:S02]  /*2c90*/  UIADD3 UR24, UPT, UPT, UR54, UR5, URZ ;  /* 0x0000000536187290 */ /* 0x000fe4000fffe0ff */
[----:B------:R-:W-:Y:S01]  /*2ca0*/  UIADD3 UR28, UPT, UPT, UR53, UR4, URZ ;  /* 0x00000004351c7290 */ /* 0x000fe2000fffe0ff */
[----:B------:R-:W-:Y:S11]  /*2cb0*/  BRA.U UP1, `(.L_x_46) ;  /* 0xffffffed010c7547 */ /* 0x000ff6000b83ffff */
[----:B------:R-:W-:Y:S01]  /*2cc0*/  UIADD3 UR21, UPT, UPT, UR21, 0x10, URZ ;  /* 0x0000001015157890 */ /* 0x000fe2000fffe0ff */
[----:B------:R-:W-:-:S03]  /*2cd0*/  SHF.L.U32 R2, R12, 0x1f, RZ ;  /* 0x0000001f0c027819 */ /* 0x000fc600000006ff */
[----:B------:R-:W-:-:S09]  /*2ce0*/  ULEA UR4, UR23, UR21, 0x3 ;  /* 0x0000001517047291 */ /* 0x000fd2000f8e18ff */
[----:B------:R-:W1:Y:S02]  /*2cf0*/  SYNCS.PHASECHK.TRANS64.TRYWAIT P0, [UR4], R2 ;  /* 0x00000002ff0075a7 */ /* 0x000e640008001104 */
[----:B-1----:R-:W-:Y:S05]  /*2d00*/  @!P0 BRA `(.L_x_47) ;  /* 0x0000006000108947 */ /* 0x002fea0003800000 */
.L_x_145:
[----:B------:R-:W-:-:S04]  /*2d10*/  UIADD3 UR4, UPT, UPT, UR23, 0x1, URZ ;  /* 0x0000000117047890 */ /* 0x000fc8000fffe0ff */
[----:B------:R-:W-:-:S04]  /*2d20*/  UISETP.NE.AND UP0, UPT, UR4, 0x2, UPT ;  /* 0x000000020400788c */ /* 0x000fc8000bf05270 */
[----:B------:R-:W-:Y:S02]  /*2d30*/  USEL UR5, URZ, 0x1, UP0 ;  /* 0x00000001ff057887 */ /* 0x000fe40008000000 */
[----:B------:R-:W-:-:S04]  /*2d40*/  USEL UR4, UR4, URZ, UP0 ;  /* 0x000000ff04047287 */ /* 0x000fc80008000000 */
[----:B------:R-:W-:Y:S01]  /*2d50*/  ULEA UR4, UR4, UR21, 0x3 ;  /* 0x0000001504047291 */ /* 0x000fe2000f8e18ff */
[----:B-1----:R-:W-:-:S04]  /*2d60*/  LOP3.LUT R2, R12, UR5, RZ, 0x3c, !PT ;  /* 0x000000050c027c12 */ /* 0x002fc8000f8e3cff */
[----:B------:R-:W-:Y:S01]  /*2d70*/  SHF.L.U32 R2, R2, 0x1f, RZ ;  /* 0x0000001f02027819 */ /* 0x000fe200000006ff */
[----:B------:R-:W-:-:S07]  /*2d80*/  IMAD.U32 R0, RZ, RZ, UR4 ;  /* 0x00000004ff007e24 */ /* 0x000fce000f8e00ff */
.L_x_48:
[----:B-1----:R1:W2:Y:S02]  /*2d90*/  SYNCS.PHASECHK.TRANS64.TRYWAIT P0, [R0+URZ], R2 ;  /* 0x00000002000075a7 */ /* 0x0022a400080011ff */
[----:B--2---:R-:W-:Y:S05]  /*2da0*/  @!P0 NANOSLEEP.SYNCS 0x989680 ;  /* 0x009896800000895d */ /* 0x004fea0003900000 */
[----:B------:R-:W2:Y:S02]  /*2db0*/  @!P0 SYNCS.PHASECHK.TRANS64 P0, [R0+URZ], R2 ;  /* 0x00000002000085a7 */ /* 0x000ea400080010ff */
[----:B--2---:R-:W-:Y:S05]  /*2dc0*/  @P0 EXIT ;  /* 0x000000000000094d */ /* 0x004fea0003800000 */
[----:B------:R-:W-:Y:S05]  /*2dd0*/  BRA `(.L_x_48) ;  /* 0xfffffffc00ec7947 */ /* 0x000fea000383ffff */
.L_x_22:
[----:B------:R-:W-:-:S04]  /*2de0*/  UISETP.NE.AND UP0, UPT, UR55, URZ, UPT ;  /* 0x000000ff3700728c */ /* 0x000fc8000bf05270 */
[----:B------:R-:W-:-:S09]  /*2df0*/  UISETP.NE.OR UP0, UPT, UR18, 0x1, UP0 ;  /* 0x000000011200788c */ /* 0x000fd20008705670 */
[----:B------:R-:W-:Y:S05]  /*2e00*/  BRA.U UP0, `(.L_x_49) ;  /* 0x0000000500487547 */ /* 0x000fea000b800000 */
[----:B------:R-:W-:Y:S01]  /*2e10*/  ISETP.GE.U32.AND P2, PT, R0, 0x8, PT ;  /* 0x000000080000780c */ /* 0x000fe20003f46070 */
[----:B------:R-:W-:Y:S01]  /*2e20*/  IMAD.MOV.U32 R12, RZ, RZ, 0x1 ;  /* 0x00000001ff0c7424 */ /* 0x000fe200078e00ff */
[----:B------:R-:W-:Y:S02]  /*2e30*/  CS2R R10, SRZ ;  /* 0x00000000000a7805 */ /* 0x000fe4000001ff00 */
[----:B------:R-:W-:Y:S01]  /*2e40*/  CS2R R8, SRZ ;  /* 0x0000000000087805 */ /* 0x000fe2000001ff00 */
[----:B------:R-:W-:Y:S01]  /*2e50*/  UMOV UR6, 0x400 ;  /* 0x0000040000067882 */ /* 0x000fe20000000000 */
[----:B------:R-:W-:Y:S01]  /*2e60*/  UMOV UR5, URZ ;  /* 0x000000ff00057c82 */ /* 0x000fe20008000000 */
[----:B------:R-:W-:-:S12]  /*2e70*/  ULEA UR6, UR55, UR6, 0x18 ;  /* 0x0000000637067291 */ /* 0x000fd8000f8ec0ff */
.L_x_53:
[----:B------:R-:W-:Y:S02]  /*2e80*/  LEA R2, R8, UR6, 0x3 ;  /* 0x0000000608027c11 */ /* 0x000fe4000f8e18ff */
[----:B------:R-:W-:-:S03]  /*2e90*/  SHF.L.U32 R4, R9, 0x1f, RZ ;  /* 0x0000001f09047819 */ /* 0x000fc600000006ff */
[----:B------:R-:W-:Y:S01]  /*2ea0*/  VIADD R5, R2, 0xe0 ;  /* 0x000000e002057836 */ /* 0x000fe20000000000 */
[----:B------:R-:W2:Y:S02]  /*2eb0*/  SYNCS.PHASECHK.TRANS64.TRYWAIT P0, [R2+URZ+0xd0], R4 ;  /* 0x0000d004020075a7 */ /* 0x000ea400080011ff */
[----:B--2---:R-:W-:Y:S05]  /*2ec0*/  @!P0 BRA `(.L_x_50) ;  /* 0x0000005c00b88947 */ /* 0x004fea0003800000 */
.L_x_146:
[----:B------:R-:W-:Y:S01]  /*2ed0*/  ULEA UR4, UR5, UR6, 0x3 ;  /* 0x0000000605047291 */ /* 0x000fe2000f8e18ff */
[----:B--2---:R-:W-:Y:S01]  /*2ee0*/  PRMT R2, RZ, 0x654, R5 ;  /* 0x00000654ff027816 */ /* 0x004fe20000000005 */
[----:B------:R-:W-:Y:S01]  /*2ef0*/  @!P2 IMAD.MOV.U32 R4, RZ, RZ, 0x10 ;  /* 0x00000010ff04a424 */ /* 0x000fe200078e00ff */
[----:B------:R-:W-:Y:S01]  /*2f00*/  SHF.L.U32 R5, R12, 0x1f, RZ ;  /* 0x0000001f0c057819 */ /* 0x000fe200000006ff */
[----:B------:R-:W-:Y:S01]  /*2f10*/  UIADD3 UR7, UPT, UPT, UR4, 0x70, URZ ;  /* 0x0000007004077890 */ /* 0x000fe2000fffe0ff */
[----:B------:R2:W-:Y:S05]  /*2f20*/  SYNCS.ARRIVE.TRANS64.RED.A1T0 RZ, [R2+URZ], RZ ;  /* 0x000000ff02ff79a7 */ /* 0x0005ea00081004ff */
[----:B------:R-:W-:Y:S01]  /*2f30*/  IMAD.U32 R6, RZ, RZ, UR7 ;  /* 0x00000007ff067e24 */ /* 0x000fe2000f8e00ff */
[----:B------:R-:W3:Y:S04]  /*2f40*/  SYNCS.PHASECHK.TRANS64.TRYWAIT P0, [UR4+0x80], R5 ;  /* 0x00008005ff0075a7 */ /* 0x000ee80008001104 */
[----:B------:R-:W-:Y:S01]  /*2f50*/  PRMT R6, R0, 0x654, R6 ;  /* 0x0000065400067816 */ /* 0x000fe20000000006 */
[----:B--23--:R-:W-:Y:S06]  /*2f60*/  @!P0 BRA `(.L_x_51) ;  /* 0x0000005c00a48947 */ /* 0x00cfec0003800000 */
.L_x_148:
[----:B------:R-:W-:Y:S01]  /*2f70*/  ULEA UR8, UR5, UR6, 0x4 ;  /* 0x0000000605087291 */ /* 0x000fe2000f8e20ff */
[----:B------:R-:W-:Y:S01]  /*2f80*/  SEL R3, R6, R3, !P2 ;  /* 0x0000000306037207 */ /* 0x000fe20005000000 */
[----:B------:R-:W-:Y:S01]  /*2f90*/  UIADD3 UR9, UPT, UPT, UR4, 0x70, URZ ;  /* 0x0000007004097890 */ /* 0x000fe2000fffe0ff */
[----:B--2---:R-:W-:Y:S01]  /*2fa0*/  LEA R2, R11, UR6, 0x3 ;  /* 0x000000060b027c11 */ /* 0x004fe2000f8e18ff */
[----:B------:R-:W-:Y:S01]  /*2fb0*/  UIADD3 UR8, UPT, UPT, UR8, 0x100, URZ ;  /* 0x0000010008087890 */ /* 0x000fe2000fffe0ff */
[----:B------:R2:W-:Y:S01]  /*2fc0*/  @!P2 SYNCS.ARRIVE.TRANS64.RED RZ, [R3+URZ], R4 ;  /* 0x0000000403ffa9a7 */ /* 0x0005e200080004ff */
[----:B------:R-:W-:Y:S01]  /*2fd0*/  UIADD3 UR4, UPT, UPT, UR5, 0x1, URZ ;  /* 0x0000000105047890 */ /* 0x000fe2000fffe0ff */
[----:B------:R-:W-:-:S03]  /*2fe0*/  VIADD R8, R8, 0x1 ;  /* 0x0000000108087836 */ /* 0x000fc60000000000 */
[----:B------:R-:W-:Y:S02]  /*2ff0*/  UISETP.NE.AND UP0, UPT, UR4, 0x2, UPT ;  /* 0x000000020400788c */ /* 0x000fe4000bf05270 */
[----:B------:R-:W-:Y:S01]  /*3000*/  ISETP.NE.AND P0, PT, R8, 0x2, PT ;  /* 0x000000020800780c */ /* 0x000fe20003f05270 */
[----:B------:R-:W-:Y:S06]  /*3010*/  UGETNEXTWORKID.BROADCAST [UR8], [UR9] ;  /* 0x00000000080073ca */ /* 0x000fec0008000100 */
[----:B------:R-:W-:Y:S02]  /*3020*/  USEL UR7, URZ, 0x1, UP0 ;  /* 0x00000001ff077887 */ /* 0x000fe40008000000 */
[----:B------:R-:W-:-:S04]  /*3030*/  USEL UR5, UR4, URZ, UP0 ;  /* 0x000000ff04057287 */ /* 0x000fc80008000000 */
[----:B------:R-:W-:Y:S02]  /*3040*/  LOP3.LUT R12, R12, UR7, RZ, 0x3c, !PT ;  /* 0x000000070c0c7c12 */ /* 0x000fe4000f8e3cff */
[----:B--2---:R-:W-:-:S04]  /*3050*/  SHF.L.U32 R4, R10, 0x1f, RZ ;  /* 0x0000001f0a047819 */ /* 0x004fc800000006ff */
[----:B------:R-:W2:Y:S02]  /*3060*/  SYNCS.PHASECHK.TRANS64.TRYWAIT P1, [R2+URZ+0x70], R4 ;  /* 0x00007004020075a7 */ /* 0x000ea400080211ff */
[----:B--2---:R-:W-:Y:S05]  /*3070*/  @!P1 BRA `(.L_x_52) ;  /* 0x0000005c00789947 */ /* 0x004fea0003800000 */
.L_x_149:
[C---:B--2---:R-:W-:Y:S01]  /*3080*/  LEA R4, R11.reuse, UR6, 0x4 ;  /* 0x000000060b047c11 */ /* 0x044fe2000f8e20ff */
[----:B------:R-:W-:Y:S01]  /*3090*/  VIADD R2, R2, 0x80 ;  /* 0x0000008002027836 */ /* 0x000fe20000000000 */
[----:B------:R-:W-:Y:S01]  /*30a0*/  SEL R8, R8, RZ, P0 ;  /* 0x000000ff08087207 */ /* 0x000fe20000000000 */
[----:B------:R-:W-:-:S03]  /*30b0*/  VIADD R11, R11, 0x1 ;  /* 0x000000010b0b7836 */ /* 0x000fc60000000000 */
[----:B------:R-:W2:Y:S01]  /*30c0*/  LDS.128 R4, [R4+0x100] ;  /* 0x0001000004047984 */ /* 0x000ea20000000c00 */
[----:B------:R-:W-:Y:S02]  /*30d0*/  PRMT R2, RZ, 0x654, R2 ;  /* 0x00000654ff027816 */ /* 0x000fe40000000002 */
[C---:B------:R-:W-:Y:S01]  /*30e0*/  ISETP.NE.AND P1, PT, R11.reuse, 0x2, PT ;  /* 0x000000020b00780c */ /* 0x040fe20003f25270 */
[----:B------:R-:W-:Y:S01]  /*30f0*/  @!PT LDS RZ, [RZ] ;  /* 0x00000000fffff984 */ /* 0x000fe20000000800 */
[----:B------:R-:W-:Y:S01]  /*3100*/  @!PT LDS RZ, [RZ] ;  /* 0x00000000fffff984 */ /* 0x000fe20000000800 */
[----:B------:R-:W-:Y:S01]  /*3110*/  @!PT LDS RZ, [RZ] ;  /* 0x00000000fffff984 */ /* 0x000fe20000000800 */
[----:B------:R-:W-:Y:S01]  /*3120*/  @!PT LDS RZ, [RZ] ;  /* 0x00000000fffff984 */ /* 0x000fe20000000800 */
[----:B------:R3:W-:Y:S06]  /*3130*/  MEMBAR.ALL.CTA ;  /* 0x0000000000007992 */ /* 0x0007ec0000008000 */
[----:B---3--:R-:W3:Y:S01]  /*3140*/  FENCE.VIEW.ASYNC.S ;  /* 0x00000000000073c6 */ /* 0x008ee20000000000 */
[----:B------:R-:W-:Y:S01]  /*3150*/  SEL R11, R11, RZ, P1 ;  /* 0x000000ff0b0b7207 */ /* 0x000fe20000800000 */
[----:B---3--:R3:W-:Y:S01]  /*3160*/  SYNCS.ARRIVE.TRANS64.RED.A1T0 RZ, [R2+URZ], RZ ;  /* 0x000000ff02ff79a7 */ /* 0x0087e200081004ff */
[----:B--2---:R-:W-:-:S02]  /*3170*/  LOP3.LUT P3, RZ, R6, 0x1, RZ, 0xc0, !PT ;  /* 0x0000000106ff7812 */ /* 0x004fc4000786c0ff */
[----:B------:R-:W-:-:S04]  /*3180*/  SEL R4, RZ, 0x1, P1 ;  /* 0x00000001ff047807 */ /* 0x000fc80000800000 */
[----:B------:R-:W-:Y:S02]  /*3190*/  LOP3.LUT R10, R10, R4, RZ, 0x3c, !PT ;  /* 0x000000040a0a7212 */ /* 0x000fe400078e3cff */
[----:B---3--:R-:W-:-:S04]  /*31a0*/  SEL R2, RZ, 0x1, P0 ;  /* 0x00000001ff027807 */ /* 0x008fc80000000000 */
[----:B------:R-:W-:Y:S01]  /*31b0*/  LOP3.LUT R9, R9, R2, RZ, 0x3c, !PT ;  /* 0x0000000209097212 */ /* 0x000fe200078e3cff */
[----:B------:R-:W-:Y:S06]  /*31c0*/  @P3 BRA `(.L_x_53) ;  /* 0xfffffffc002c3947 */ /* 0x000fec000383ffff */
[----:B------:R-:W-:Y:S01]  /*31d0*/  ULEA UR4, UR5, UR6, 0x3 ;  /* 0x0000000605047291 */ /* 0x000fe2000f8e18ff */
[----:B------:R-:W-:-:S08]  /*31e0*/  SHF.L.U32 R2, R12, 0x1f, RZ ;  /* 0x0000001f0c027819 */ /* 0x000fd000000006ff */
[----:B------:R-:W2:Y:S02]  /*31f0*/  SYNCS.PHASECHK.TRANS64 P0, [UR4+0x80], R2 ;  /* 0x00008002ff0075a7 */ /* 0x000ea40008001004 */
[----:B--2---:R-:W-:Y:S05]  /*3200*/  @P0 BRA `(.L_x_54) ;  /* 0x0000000000080947 */ /* 0x004fea0003800000 */
[----:B------:R-:W2:Y:S02]  /*3210*/  SYNCS.PHASECHK.TRANS64.TRYWAIT P0, [UR4+0x80], R2 ;  /* 0x00008002ff0075a7 */ /* 0x000ea40008001104 */
[----:B--2---:R-:W-:Y:S05]  /*3220*/  @!P0 BRA `(.L_x_55) ;  /* 0x0000005c00208947 */ /* 0x004fea0003800000 */
.L_x_54:
[----:B------:R-:W-:-:S04]  /*3230*/  UIADD3 UR7, UPT, UPT, UR5, 0x1, URZ ;  /* 0x0000000105077890 */ /* 0x000fc8000fffe0ff */
[----:B------:R-:W-:-:S04]  /*3240*/  UISETP.NE.AND UP0, UPT, UR7, 0x2, UPT ;  /* 0x000000020700788c */ /* 0x000fc8000bf05270 */
[----:B------:R-:W-:Y:S02]  /*3250*/  USEL UR8, URZ, 0x1, UP0 ;  /* 0x00000001ff087887 */ /* 0x000fe40008000000 */
[----:B------:R-:W-:-:S04]  /*3260*/  USEL UR7, UR7, URZ, UP0 ;  /* 0x000000ff07077287 */ /* 0x000fc80008000000 */
[----:B------:R-:W-:Y:S01]  /*3270*/  ULEA UR7, UR7, UR6, 0x3 ;  /* 0x0000000607077291 */ /* 0x000fe2000f8e18ff */
[----:B--2---:R-:W-:-:S04]  /*3280*/  LOP3.LUT R2, R12, UR8, RZ, 0x3c, !PT ;  /* 0x000000080c027c12 */ /* 0x004fc8000f8e3cff */
[----:B------:R-:W-:-:S04]  /*3290*/  SHF.L.U32 R0, R2, 0x1f, RZ ;  /* 0x0000001f02007819 */ /* 0x000fc800000006ff */
[----:B------:R-:W2:Y:S02]  /*32a0*/  SYNCS.PHASECHK.TRANS64 P0, [UR7+0x80], R0 ;  /* 0x00008000ff0075a7 */ /* 0x000ea40008001007 */
[----:B-12---:R-:W-:Y:S05]  /*32b0*/  @P0 EXIT ;  /* 0x000000000000094d */ /* 0x006fea0003800000 */
[----:B------:R-:W-:Y:S02]  /*32c0*/  SHF.L.U32 R2, R2, 0x1f, RZ ;  /* 0x0000001f02027819 */ /* 0x000fe400000006ff */
[----:B------:R-:W-:-:S07]  /*32d0*/  MOV R0, UR7 ;  /* 0x0000000700007c02 */ /* 0x000fce0008000f00 */
.L_x_56:
[----:B-1----:R1:W2:Y:S02]  /*32e0*/  SYNCS.PHASECHK.TRANS64.TRYWAIT P0, [R0+URZ+0x80], R2 ;  /* 0x00008002000075a7 */ /* 0x0022a400080011ff */
[----:B--2---:R-:W-:Y:S05]  /*32f0*/  @!P0 NANOSLEEP.SYNCS 0x989680 ;  /* 0x009896800000895d */ /* 0x004fea0003900000 */
[----:B------:R-:W2:Y:S02]  /*3300*/  @!P0 SYNCS.PHASECHK.TRANS64 P0, [R0+URZ+0x80], R2 ;  /* 0x00008002000085a7 */ /* 0x000ea400080010ff */
[----:B--2---:R-:W-:Y:S05]  /*3310*/  @P0 EXIT ;  /* 0x000000000000094d */ /* 0x004fea0003800000 */
[----:B------:R-:W-:Y:S05]  /*3320*/  BRA `(.L_x_56) ;  /* 0xfffffffc00ec7947 */ /* 0x000fea000383ffff */
.L_x_49:
[----:B------:R-:W-:Y:S05]  /*3330*/  BRA.U UP4, `(.L_x_57) ;  /* 0x0000001504047547 */ /* 0x000fea000b800000 */
[----:B------:R-:W-:Y:S01]  /*3340*/  UMOV UR4, 0x40 ;  /* 0x0000004000047882 */ /* 0x000fe20000000000 */
[----:B------:R-:W-:Y:S01]  /*3350*/  NOP ;  /* 0x0000000000007918 */ /* 0x000fe20000000000 */
[----:B------:R-:W-:Y:S01]  /*3360*/  ULEA UR5, UR55, UR4, 0x18 ;  /* 0x0000000437057291 */ /* 0x000fe2000f8ec0ff */
[----:B------:R-:W-:Y:S02]  /*3370*/  UMOV UR6, 0x400 ;  /* 0x0000040000067882 */ /* 0x000fe40000000000 */
[----:B------:R-:W-:-:S06]  /*3380*/  ULEA UR6, UR55, UR6, 0x18 ;  /* 0x0000000637067291 */ /* 0x000fcc000f8ec0ff */
[----:B------:R-:W2:Y:S02]  /*3390*/  LDS.U8 R0, [UR5+0x1c] ;  /* 0x00001c05ff007984 */ /* 0x000ea40008000000 */
[----:B--2---:R-:W-:-:S13]  /*33a0*/  ISETP.NE.AND P0, PT, R0, RZ, PT ;  /* 0x000000ff0000720c */ /* 0x004fda0003f05270 */
[----:B------:R-:W-:Y:S05]  /*33b0*/  @P0 BRA `(.L_x_58) ;  /* 0x0000000000580947 */ /* 0x000fea0003800000 */
[----:B------:R-:W-:-:S13]  /*33c0*/  ELECT P0, URZ, PT ;  /* 0x0000000000ff782f */ /* 0x000fda0003800000 */
[----:B------:R-:W-:Y:S05]  /*33d0*/  @!P0 BRA `(.L_x_59) ;  /* 0x0000000000608947 */ /* 0x000fea0003800000 */
[----:B------:R-:W-:Y:S01]  /*33e0*/  UMOV UR4, 0x10 ;  /* 0x0000001000047882 */ /* 0x000fe20000000000 */
[----:B------:R-:W-:Y:S01]  /*33f0*/  HFMA2 R0, -RZ, RZ, 0, 5.9604644775390625e-08 ;  /* 0x00000001ff007431 */ /* 0x000fe200000001ff */
[----:B------:R-:W-:-:S03]  /*3400*/  MOV R3, 0xffff ;  /* 0x0000ffff00037802 */ /* 0x000fc60000000f00 */
[----:B------:R-:W-:Y:S04]  /*3410*/  DEPBAR.LE SB2, 0x36 ;  /* 0x0000ad800000791a */ /* 0x000fe80000000000 */
[----:B------:R-:W2:Y:S02]  /*3420*/  UTCATOMSWS.FIND_AND_SET.ALIGN UP0, UR4, UR4 ;  /* 0x00000004000475e3 */ /* 0x000ea40008000800 */
[----:B--2---:R-:W-:Y:S01]  /*3430*/  MOV R4, UR4 ;  /* 0x0000000400047c02 */ /* 0x004fe20008000f00 */
[----:B------:R-:W-:Y:S06]  /*3440*/  BRA.U UP0, `(.L_x_60) ;  /* 0x0000000100187547 */ /* 0x000fec000b800000 */
.L_x_61:
[----:B------:R-:W-:Y:S05]  /*3450*/  NANOSLEEP 0x64 ;  /* 0x000000640000795d */ /* 0x000fea0003800000 */
[----:B------:R-:W-:-:S05]  /*3460*/  UMOV UR4, 0x10 ;  /* 0x0000001000047882 */ /* 0x000fca0000000000 */
[----:B------:R-:W-:Y:S04]  /*3470*/  DEPBAR.LE SB2, 0x36 ;  /* 0x0000ad800000791a */ /* 0x000fe80000000000 */
[----:B------:R-:W2:Y:S02]  /*3480*/  UTCATOMSWS.FIND_AND_SET.ALIGN UP0, UR4, UR4 ;  /* 0x00000004000475e3 */ /* 0x000ea40008000800 */
[----:B--2---:R-:W-:Y:S01]  /*3490*/  MOV R4, UR4 ;  /* 0x0000000400047c02 */ /* 0x004fe20008000f00 */
[----:B------:R-:W-:Y:S05]  /*34a0*/  BRA.U !UP0, `(.L_x_61) ;  /* 0xfffffffd08e87547 */ /* 0x000fea000b83ffff */
.L_x_60:
[-C--:B------:R-:W-:Y:S02]  /*34b0*/  SHF.L.U32 R3, R3, R4.reuse, RZ ;  /* 0x0000000403037219 */ /* 0x080fe400000006ff */
[----:B------:R-:W-:Y:S01]  /*34c0*/  SHF.L.U32 R0, R0, R4, RZ ;  /* 0x0000000400007219 */ /* 0x000fe200000006ff */
[----:B------:R-:W-:Y:S02]  /*34d0*/  IMAD.SHL.U32 R4, R4, 0x20, RZ ;  /* 0x0000002004047824 */ /* 0x000fe400078e00ff */
[----:B------:R2:W-:Y:S04]  /*34e0*/  ATOMS.OR RZ, [UR5+0x14], R3 ;  /* 0x00001403ffff798c */ /* 0x0005e8000b000005 */
[----:B------:R2:W-:Y:S04]  /*34f0*/  ATOMS.OR RZ, [UR5+0x18], R0 ;  /* 0x00001800ffff798c */ /* 0x0005e8000b000005 */
[----:B------:R2:W-:Y:S01]  /*3500*/  STS [UR6+0x120], R4 ;  /* 0x00012004ff007988 */ /* 0x0005e20008000806 */
[----:B------:R-:W-:Y:S05]  /*3510*/  BRA `(.L_x_59) ;  /* 0x0000000000107947 */ /* 0x000fea0003800000 */
.L_x_58:
[----:B------:R-:W-:Y:S02]  /*3520*/  MOV R0, 0xffffffff ;  /* 0xffffffff00007802 */ /* 0x000fe40000000f00 */
[----:B------:R-:W-:-:S03]  /*3530*/  MOV R4, 0x3560 ;  /* 0x0000356000047802 */ /* 0x000fc60000000f00 */
[----:B------:R2:W-:Y:S04]  /*3540*/  STS [UR6+0x120], R0 ;  /* 0x00012000ff007988 */ /* 0x0005e80008000806 */
[----:B-12--5:R-:W-:Y:S05]  /*3550*/  CALL.REL.NOINC `($__internal_1_$__cuda_sm10x_tcgen05_guardrail_trap_phase_invalid_during_alloc) ;  /* 0x0000006000707944 */ /* 0x026fea0003c00000 */
.L_x_59:
[----:B------:R-:W-:Y:S05]  /*3560*/  WARPSYNC.ALL ;  /* 0x0000000000007948 */ /* 0x000fea0003800000 */
[----:B------:R-:W3:Y:S01]  /*3570*/  S2UR UR4, SR_CgaCtaId ;  /* 0x00000000000479c3 */ /* 0x000ee20000008800 */
[----:B------:R-:W-:Y:S01]  /*3580*/  UMOV UR71, 0x400 ;  /* 0x0000040000477882 */ /* 0x000fe20000000000 */
[----:B------:R-:W-:-:S06]  /*3590*/  NOP ;  /* 0x0000000000007918 */ /* 0x000fcc0000000000 */
[----:B------:R-:W-:Y:S06]  /*35a0*/  BAR.ARV 0x6, 0xa0 ;  /* 0x0182800000007b1d */ /* 0x000fec0000002000 */
[----:B------:R-:W4:Y:S01]  /*35b0*/  LDCU UR7, c[0x0][0x38c] ;  /* 0x00007180ff0777ac */ /* 0x000f220008000800 */
[----:B------:R-:W-:Y:S01]  /*35c0*/  LOP3.LUT R2, R2, 0xffff, RZ, 0xc0, !PT ;  /* 0x0000ffff02027812 */ /* 0x000fe200078ec0ff */
[----:B------:R-:W-:Y:S01]  /*35d0*/  HFMA2 R11, -RZ, RZ, 0, 5.9604644775390625e-08 ;  /* 0x00000001ff0b7431 */ /* 0x000fe200000001ff */
[----:B------:R-:W-:Y:S01]  /*35e0*/  MOV R10, RZ ;  /* 0x000000ff000a7202 */ /* 0x000fe20000000f00 */
[----:B------:R-:W1:Y:S01]  /*35f0*/  LDCU UR8, c[0x0][0x38c] ;  /* 0x00007180ff0877ac */ /* 0x000e620008000800 */
[----:B------:R-:W-:-:S02]  /*3600*/  R2UR UR72, R2 ;  /* 0x00000000024872ca */ /* 0x000fc400000e0000 */
[----:B------:R-:W-:Y:S01]  /*3610*/  CS2R R8, SRZ ;  /* 0x0000000000087805 */ /* 0x000fe2000001ff00 */
[----:B------:R-:W-:Y:S01]  /*3620*/  UMOV UR75, URZ ;  /* 0x000000ff004b7c82 */ /* 0x000fe20008000000 */
[----:B------:R-:W-:Y:S01]  /*3630*/  UMOV UR9, URZ ;  /* 0x000000ff00097c82 */ /* 0x000fe20008000000 */
[----:B---3--:R-:W-:Y:S01]  /*3640*/  ULEA UR71, UR4, UR71, 0x18 ;  /* 0x0000004704477291 */ /* 0x008fe2000f8ec0ff */
[----:B------:R-:W-:Y:S01]  /*3650*/  UMOV UR76, 0x0 ;  /* 0x00000000004c7882 */ /* 0x000fe20000000000 */
[----:B------:R-:W-:Y:S02]  /*3660*/  UMOV UR77, 0x4200910 ;  /* 0x04200910004d7882 */ /* 0x000fe40000000000 */
[----:B------:R-:W-:Y:S02]  /*3670*/  UIADD3 UR6, UPT, UPT, UR71, 0x8800, URZ ;  /* 0x0000880047067890 */ /* 0x000fe4000fffe0ff */
[----:B------:R-:W-:Y:S02]  /*3680*/  UIADD3 UR5, UPT, UPT, UR71, 0x18800, URZ ;  /* 0x0001880047057890 */ /* 0x000fe4000fffe0ff */
[----:B----4-:R-:W-:Y:S01]  /*3690*/  UIADD3 UR7, UPT, UPT, UR7, 0x7f, URZ ;  /* 0x0000007f07077890 */ /* 0x010fe2000fffe0ff */
[----:B--2---:R-:W2:Y:S01]  /*36a0*/  LDS R0, [UR71+0x120] ;  /* 0x00012047ff007984 */ /* 0x004ea20008000800 */
[----:B------:R-:W-:-:S02]  /*36b0*/  USHF.R.U32.HI UR6, URZ, 0x4, UR6 ;  /* 0x00000004ff067899 */ /* 0x000fc40008011606 */
[----:B------:R-:W-:Y:S02]  /*36c0*/  USHF.R.S32.HI UR4, URZ, 0x1f, UR7 ;  /* 0x0000001fff047899 */ /* 0x000fe40008011407 */
[----:B------:R-:W-:Y:S02]  /*36d0*/  USHF.R.U32.HI UR5, URZ, 0x4, UR5 ;  /* 0x00000004ff057899 */ /* 0x000fe40008011605 */
[----:B------:R-:W-:Y:S02]  /*36e0*/  ULEA.HI UR4, UR4, UR7, URZ, 0x7 ;  /* 0x0000000704047291 */ /* 0x000fe4000f8f38ff */
[----:B------:R-:W-:Y:S02]  /*36f0*/  ULOP3.LUT UR6, UR6, 0x3fff, URZ, 0xc0, !UPT ;  /* 0x00003fff06067892 */ /* 0x000fe4000f8ec0ff */
[----:B------:R-:W-:Y:S02]  /*3700*/  USHF.R.S32.HI UR10, URZ, 0x7, UR4 ;  /* 0x00000007ff0a7899 */ /* 0x000fe40008011404 */
[----:B------:R-:W-:-:S02]  /*3710*/  ULOP3.LUT UR5, UR5, 0x3fff, URZ, 0xc0, !UPT ;  /* 0x00003fff05057892 */ /* 0x000fc4000f8ec0ff */
[----:B------:R-:W-:Y:S02]  /*3720*/  UISETP.LT.AND UP0, UPT, UR10, 0x1, UPT ;  /* 0x000000010a00788c */ /* 0x000fe4000bf01270 */
[----:B------:R-:W-:Y:S01]  /*3730*/  IMAD.U32 R12, RZ, RZ, UR10 ;  /* 0x0000000aff0c7e24 */ /* 0x000fe2000f8e00ff */
[----:B------:R-:W-:Y:S02]  /*3740*/  ULOP3.LUT UR73, UR6, 0x10000, URZ, 0xfc, !UPT ;  /* 0x0001000006497892 */ /* 0x000fe4000f8efcff */
[----:B------:R-:W-:Y:S02]  /*3750*/  USEL UR4, UR10, 0x1, !UP0 ;  /* 0x000000010a047887 */ /* 0x000fe4000c000000 */
[----:B------:R-:W-:Y:S02]  /*3760*/  ULOP3.LUT UR74, UR5, 0x10000, URZ, 0xfc, !UPT ;  /* 0x00010000054a7892 */ /* 0x000fe4000f8efcff */
[----:B------:R-:W-:Y:S02]  /*3770*/  UIADD3 UR4, UPT, UPT, -UR4, URZ, URZ ;  /* 0x000000ff04047290 */ /* 0x000fe4000fffe1ff */
[----:B-1----:R-:W-:-:S04]  /*3780*/  UISETP.GE.AND UP4, UPT, UR8, 0x1, UPT ;  /* 0x000000010800788c */ /* 0x002fc8000bf86270 */
[----:B------:R-:W-:Y:S01]  /*3790*/  IMAD.U32 R14, RZ, RZ, UR4 ;  /* 0x00000004ff0e7e24 */ /* 0x000fe2000f8e00ff */
[----:B--2---:R-:W-:-:S13]  /*37a0*/  R2UR UR7, R0 ;  /* 0x00000000000772ca */ /* 0x004fda00000e0000 */
[----:B------:R-:W-:-:S07]  /*37b0*/  IMAD.U32 R15, RZ, RZ, UR7 ;  /* 0x00000007ff0f7e24 */ /* 0x000fce000f8e00ff */
.L_x_68:
[----:B------:R-:W-:Y:S02]  /*37c0*/  LEA R0, R10, UR71, 0x3 ;  /* 0x000000470a007c11 */ /* 0x000fe4000f8e18ff */
[----:B------:R-:W-:Y:S02]  /*37d0*/  SHF.L.U32 R2, R9, 0x1f, RZ ;  /* 0x0000001f09027819 */ /* 0x000fe400000006ff */
[----:B------:R-:W-:Y:S01]  /*37e0*/  PLOP3.LUT P0, PT, PT, PT, UP4, 0x80, 0x8 ;  /* 0x000000000008781c */ /* 0x000fe20003f0f048 */
[----:B------:R-:W-:Y:S01]  /*37f0*/  VIADD R3, R0, 0x80 ;  /* 0x0000008000037836 */ /* 0x000fe20000000000 */
[----:B-1----:R-:W1:Y:S02]  /*3800*/  SYNCS.PHASECHK.TRANS64.TRYWAIT P1, [R0+URZ+0x70], R2 ;  /* 0x00007002000075a7 */ /* 0x002e6400080211ff */
[----:B-1----:R-:W-:Y:S09]  /*3810*/  @!P1 BRA `(.L_x_62) ;  /* 0x0000005400bc9947 */ /* 0x002ff20003800000 */
.L_x_151:
[----:B------:R-:W-:Y:S01]  /*3820*/  LEA R4, R10, UR71, 0x4 ;  /* 0x000000470a047c11 */ /* 0x000fe2000f8e20ff */
[----:B------:R-:W-:Y:S01]  /*3830*/  @UP4 ULEA UR4, UR9, UR71, 0x3 ;  /* 0x0000004709044291 */ /* 0x000fe2000f8e18ff */
[----:B------:R-:W-:Y:S01]  /*3840*/  PLOP3.LUT P2, PT, PT, PT, PT, 0x80, 0x8 ;  /* 0x000000000008781c */ /* 0x000fe20003f4f070 */
[----:B------:R-:W-:Y:S01]  /*3850*/  ULEA UR5, UR75, UR71, 0x3 ;  /* 0x000000474b057291 */ /* 0x000fe2000f8e18ff */
[----:B------:R-:W-:Y:S02]  /*3860*/  PRMT R3, RZ, 0x654, R3 ;  /* 0x00000654ff037816 */ /* 0x000fe40000000003 */
[----:B------:R-:W2:Y:S01]  /*3870*/  LDS.128 R4, [R4+0x100] ;  /* 0x0001000004047984 */ /* 0x000ea20000000c00 */
[----:B-1----:R-:W-:Y:S02]  /*3880*/  @P0 SHF.L.U32 R2, R8, 0x1f, RZ ;  /* 0x0000001f08020819 */ /* 0x002fe400000006ff */
[----:B------:R-:W-:Y:S01]  /*3890*/  SHF.L.U32 R0, R11, 0x1f, RZ ;  /* 0x0000001f0b007819 */ /* 0x000fe200000006ff */
[----:B------:R-:W-:Y:S01]  /*38a0*/  @!PT LDS RZ, [RZ] ;  /* 0x00000000fffff984 */ /* 0x000fe20000000800 */
[----:B------:R-:W-:Y:S01]  /*38b0*/  @!PT LDS RZ, [RZ] ;  /* 0x00000000fffff984 */ /* 0x000fe20000000800 */
[----:B------:R-:W-:Y:S01]  /*38c0*/  @!PT LDS RZ, [RZ] ;  /* 0x00000000fffff984 */ /* 0x000fe20000000800 */
[----:B------:R-:W-:Y:S01]  /*38d0*/  @!PT LDS RZ, [RZ] ;  /* 0x00000000fffff984 */ /* 0x000fe20000000800 */
[----:B------:R1:W-:Y:S06]  /*38e0*/  MEMBAR.ALL.CTA ;  /* 0x0000000000007992 */ /* 0x0003ec0000008000 */
[----:B-1----:R-:W1:Y:S01]  /*38f0*/  FENCE.VIEW.ASYNC.S ;  /* 0x00000000000073c6 */ /* 0x002e620000000000 */
[----:B------:R-:W-:Y:S01]  /*3900*/  R2UR UR6, R15 ;  /* 0x000000000f0672ca */ /* 0x000fe200000e0000 */
[----:B------:R-:W-:Y:S01]  /*3910*/  IMAD.U32 R13, RZ, RZ, UR5 ;  /* 0x00000005ff0d7e24 */ /* 0x000fe2000f8e00ff */
[----:B-1----:R1:W-:Y:S01]  /*3920*/  SYNCS.ARRIVE.TRANS64.RED.A1T0 RZ, [R3+URZ], RZ ;  /* 0x000000ff03ff79a7 */ /* 0x0023e200081004ff */
[----:B------:R1:W3:Y:S01]  /*3930*/  @P0 SYNCS.PHASECHK.TRANS64.TRYWAIT P2, [UR4], R2 ;  /* 0x00000002ff0005a7 */ /* 0x0002e20008041104 */
[----:B------:R-:W-:Y:S01]  /*3940*/  ULEA.HI UR4, UR75, UR75, URZ, 0x1 ;  /* 0x0000004b4b047291 */ /* 0x000fe2000f8f08ff */
[----:B--2---:R-:W-:-:S03]  /*3950*/  LOP3.LUT P1, RZ, R6, 0x1, RZ, 0xc0, !PT ;  /* 0x0000000106ff7812 */ /* 0x004fc6000782c0ff */
[----:B------:R-:W-:-:S04]  /*3960*/  ULOP3.LUT UR8, UR4, 0xffe, URZ, 0xc0, !UPT ;  /* 0x00000ffe04087892 */ /* 0x000fc8000f8ec0ff */
[----:B------:R-:W-:Y:S01]  /*3970*/  UIADD3 UR8, UPT, UPT, -UR8, UR75, URZ ;  /* 0x0000004b08087290 */ /* 0x000fe2000fffe1ff */
[----:B------:R-:W2:Y:S01]  /*3980*/  SYNCS.PHASECHK.TRANS64.TRYWAIT P0, [UR5+0xb0], R0 ;  /* 0x0000b000ff0075a7 */ /* 0x000ea20008001105 */
[----:B------:R-:W-:-:S04]  /*3990*/  USHF.L.U32 UR5, UR4, 0x6, URZ ;  /* 0x0000000604057899 */ /* 0x000fc800080006ff */
[----:B------:R-:W-:-:S04]  /*39a0*/  ULOP3.LUT UR4, UR5, 0xffffff80, URZ, 0xc0, !UPT ;  /* 0xffffff8005047892 */ /* 0x000fc8000f8ec0ff */
[----:B------:R-:W-:-:S04]  /*39b0*/  UIADD3 UR4, UPT, UPT, UR6, UR4, URZ ;  /* 0x0000000406047290 */ /* 0x000fc8000fffe0ff */
[----:B------:R-:W-:Y:S01]  /*39c0*/  ULEA UR8, UR8, UR4, 0x14 ;  /* 0x0000000408087291 */ /* 0x000fe2000f8ea0ff */
[----:B-123--:R-:W-:Y:S11]  /*39d0*/  @!P0 BRA `(.L_x_63) ;  /* 0x0000005400608947 */ /* 0x00eff60003800000 */
.L_x_153:
[----:B------:R-:W-:Y:S01]  /*39e0*/  IADD3 R10, PT, PT, R10, 0x1, RZ ;  /* 0x000000010a0a7810 */ /* 0x000fe20007ffe0ff */
[----:B------:R-:W-:Y:S06]  /*39f0*/  BRA.U !UP4, `(.L_x_64) ;  /* 0x000000050cec7547 */ /* 0x000fec000b800000 */
[----:B------:R-:W-:Y:S01]  /*3a00*/  R2UR UR69, R14 ;  /* 0x000000000e4572ca */ /* 0x000fe200000e0000 */
[----:B------:R-:W-:Y:S01]  /*3a10*/  UPLOP3.LUT UP2, UPT, UPT, UPT, UPT, 0x40, 0x4 ;  /* 0x000000000004789c */ /* 0x000fe20003f4e870 */
[----:B------:R-:W-:Y:S01]  /*3a20*/  R2UR UR68, R12 ;  /* 0x000000000c4472ca */ /* 0x000fe200000e0000 */
[----:B------:R-:W-:-:S14]  /*3a30*/  UMOV UR7, UR9 ;  /* 0x0000000900077c82 */ /* 0x000fdc0008000000 */
.L_x_67:
[----:B------:R-:W-:Y:S02]  /*3a40*/  UIADD3 UR69, UPT, UPT, UR69, 0x1, URZ ;  /* 0x0000000145457890 */ /* 0x000fe4000fffe0ff */
[----:B--2---:R-:W-:Y:S02]  /*3a50*/  ULEA UR5, UR7, UR71, 0x3 ;  /* 0x0000004707057291 */ /* 0x004fe4000f8e18ff */
[----:B------:R-:W-:Y:S01]  /*3a60*/  UISETP.NE.AND UP3, UPT, UR69, URZ, UPT ;  /* 0x000000ff4500728c */ /* 0x000fe2000bf65270 */
[----:B------:R-:W-:Y:S10]  /*3a70*/  @P2 BRA `(.L_x_65) ;  /* 0x00000000000c2947 */ /* 0x000ff40003800000 */
[----:B-1----:R-:W-:Y:S04]  /*3a80*/  SHF.L.U32 R2, R8, 0x1f, RZ ;  /* 0x0000001f08027819 */ /* 0x002fe800000006ff */
[----:B------:R-:W1:Y:S02]  /*3a90*/  SYNCS.PHASECHK.TRANS64.TRYWAIT P0, [UR5], R2 ;  /* 0x00000002ff0075a7 */ /* 0x000e640008001105 */
[----:B-1----:R-:W-:Y:S05]  /*3aa0*/  @!P0 BRA `(.L_x_66) ;  /* 0x0000005400488947 */ /* 0x002fea0003800000 */
.L_x_65:
[----:B------:R-:W-:Y:S01]  /*3ab0*/  UISETP.NE.AND UP0, UPT, UR68, 0x1, UPT ;  /* 0x000000014400788c */ /* 0x000fe2000bf05270 */
[----:B------:R-:W-:Y:S01]  /*3ac0*/  PLOP3.LUT P2, PT, PT, PT, PT, 0x80, 0x8 ;  /* 0x000000000008781c */ /* 0x000fe20003f4f070 */
[----:B------:R-:W-:Y:S01]  /*3ad0*/  UIADD3 UR9, UPT, UPT, UR7, 0x1, URZ ;  /* 0x0000000107097890 */ /* 0x000fe2000fffe0ff */
[----:B------:R-:W-:Y:S01]  /*3ae0*/  MOV.SPILL R3, UR77 ;  /* 0x0000004d00037c02 */ /* 0x000fe20009000f00 */
[----:B------:R-:W-:Y:S01]  /*3af0*/  UIADD3 UR70, UPT, UPT, UR5, 0x10, URZ ;  /* 0x0000001005467890 */ /* 0x000fe2000fffe0ff */
[----:B-1----:R-:W-:Y:S01]  /*3b00*/  MOV.SPILL R2, UR76 ;  /* 0x0000004c00027c02 */ /* 0x002fe20009000f00 */
[----:B------:R-:W-:Y:S01]  /*3b10*/  UISETP.NE.AND UP1, UPT, UR9, 0x2, UPT ;  /* 0x000000020900788c */ /* 0x000fe2000bf25270 */
[----:B------:R-:W-:Y:S01]  /*3b20*/  PLOP3.LUT P0, PT, PT, PT, UP0, 0x80, 0x8 ;  /* 0x000000000008781c */ /* 0x000fe20003f0f008 */
[----:B------:R-:W-:Y:S02]  /*3b30*/  ULEA UR6, UR7, UR74, 0xc ;  /* 0x0000004a07067291 */ /* 0x000fe4000f8e60ff */
[----:B------:R-:W-:Y:S02]  /*3b40*/  USEL UR5, URZ, 0x1, UP1 ;  /* 0x00000001ff057887 */ /* 0x000fe40008800000 */
[----:B------:R-:W-:Y:S02]  /*3b50*/  USEL UR9, UR9, URZ, UP1 ;  /* 0x000000ff09097287 */ /* 0x000fe40008800000 */
[----:B------:R-:W-:Y:S02]  /*3b60*/  ULEA UR4, UR7, UR73, 0xb ;  /* 0x0000004907047291 */ /* 0x000fe4000f8e58ff */
[----:B------:R-:W-:Y:S01]  /*3b70*/  @UP0 ULEA UR7, UR9, UR71, 0x3 ;  /* 0x0000004709070291 */ /* 0x000fe2000f8e18ff */
[----:B------:R-:W-:Y:S01]  /*3b80*/  LOP3.LUT R8, R8, UR5, RZ, 0x3c, !PT ;  /* 0x0000000508087c12 */ /* 0x000fe2000f8e3cff */
[----:B------:R-:W-:Y:S02]  /*3b90*/  UIADD3 UR22, UPT, UPT, UR6, 0x2, URZ ;  /* 0x0000000206167890 */ /* 0x000fe4000fffe0ff */
[----:B------:R-:W-:Y:S01]  /*3ba0*/  UIADD3 UR18, UPT, UPT, UR4, 0x2, URZ ;  /* 0x0000000204127890 */ /* 0x000fe2000fffe0ff */
[----:B------:R-:W-:Y:S01]  /*3bb0*/  @P0 SHF.L.U32 R0, R8, 0x1f, RZ ;  /* 0x0000001f08000819 */ /* 0x000fe200000006ff */
[----:B------:R-:W-:Y:S02]  /*3bc0*/  UIADD3 UR14, UPT, UPT, UR6, 0x4, URZ ;  /* 0x00000004060e7890 */ /* 0x000fe4000fffe0ff */
[----:B------:R-:W-:Y:S01]  /*3bd0*/  UIADD3 UR12, UPT, UPT, UR4, 0x4, URZ ;  /* 0x00000004040c7890 */ /* 0x000fe2000fffe0ff */
[----:B------:R2:W3:Y:S01]  /*3be0*/  @P0 SYNCS.PHASECHK.TRANS64.TRYWAIT P2, [UR7], R0 ;  /* 0x00000000ff0005a7 */ /* 0x0004e20008041107 */
[----:B------:R-:W-:Y:S02]  /*3bf0*/  UIADD3 UR66, UPT, UPT, UR6, 0x6, URZ ;  /* 0x0000000606427890 */ /* 0x000fe4000fffe0ff */
        /* <DEDUP_REMOVED lines=24> */
[----:B------:R-:W-:Y:S01]  /*3d80*/  UIADD3 UR68, UPT, UPT, UR68, -0x1, URZ ;  /* 0xffffffff44447890 */ /* 0x000fe2000fffe0ff */
[----:B------:R-:W-:Y:S01]  /*3d90*/  UMOV UR7, 0x40004040 ;  /* 0x4000404000077882 */ /* 0x000fe20000000000 */
[----:B------:R-:W-:Y:S01]  /*3da0*/  UMOV UR76, 0x0 ;  /* 0x00000000004c7882 */ /* 0x000fe20000000000 */
[----:B------:R-:W-:Y:S01]  /*3db0*/  UMOV UR77, 0x4200910 ;  /* 0x04200910004d7882 */ /* 0x000fe20000000000 */
[----:B------:R-:W-:Y:S01]  /*3dc0*/  UMOV UR5, 0x40004040 ;  /* 0x4000404000057882 */ /* 0x000fe20000000000 */
[----:B------:R-:W-:Y:S01]  /*3dd0*/  UMOV UR23, 0x40004040 ;  /* 0x4000404000177882 */ /* 0x000fe20000000000 */
[----:B------:R1:W-:Y:S01]  /*3de0*/  UTCHMMA gdesc[UR4], gdesc[UR6], tmem[UR8], tmem[UR76], idesc[UR77], UP2 ;  /* 0x00ff4c06040075ea */ /* 0x0003e20009000008 */
[----:B------:R-:W-:Y:S01]  /*3df0*/  UPLOP3.LUT UP2, UPT, UPT, UPT, UPT, 0x80, 0x8 ;  /* 0x000000000008789c */ /* 0x000fe20003f4f070 */
[----:B------:R-:W-:Y:S01]  /*3e00*/  UMOV UR19, 0x40004040 ;  /* 0x4000404000137882 */ /* 0x000fe20000000000 */
[----:B------:R-:W-:Y:S01]  /*3e10*/  UMOV UR15, 0x40004040 ;  /* 0x40004040000f7882 */ /* 0x000fe20000000000 */
[----:B------:R4:W-:Y:S01]  /*3e20*/  UTCHMMA gdesc[UR18], gdesc[UR22], tmem[UR8], tmem[UR76], idesc[UR77], UPT ;  /* 0x00ff4c16120075ea */ /* 0x0009e2000b800008 */
[----:B------:R-:W-:Y:S01]  /*3e30*/  UMOV UR13, 0x40004040 ;  /* 0x40004040000d7882 */ /* 0x000fe20000000000 */
        /* <DEDUP_REMOVED lines=18> */
[----:B-1----:R-:W-:Y:S01]  /*3f60*/  UIADD3 UR4, UPT, UPT, UR4, 0x606, URZ ;  /* 0x0000060604047890 */ /* 0x002fe2000fffe0ff */
[----:B------:R-:W-:Y:S01]  /*3f70*/  UMOV UR6, 0x0 ;  /* 0x0000000000067882 */ /* 0x000fe20000000000 */
[----:B------:R-:W-:Y:S01]  /*3f80*/  UMOV UR7, 0x4200910 ;  /* 0x0420091000077882 */ /* 0x000fe20000000000 */
[----:B------:R-:W-:Y:S01]  /*3f90*/  UMOV UR31, 0x40004040 ;  /* 0x40004040001f7882 */ /* 0x000fe20000000000 */
[----:B----4-:R-:W-:Y:S01]  /*3fa0*/  UMOV UR22, 0x0 ;  /* 0x0000000000167882 */ /* 0x010fe20000000000 */
[----:B------:R-:W-:Y:S01]  /*3fb0*/  UMOV UR23, 0x4200910 ;  /* 0x0420091000177882 */ /* 0x000fe20000000000 */
[----:B------:R-:W-:Y:S01]  /*3fc0*/  R2UR.FILL UR77, R3 ;  /* 0x00000000034d72ca */ /* 0x000fe200004e0000 */
[----:B------:R1:W-:Y:S01]  /*3fd0*/  UTCHMMA gdesc[UR12], gdesc[UR14], tmem[UR8], tmem[UR22], idesc[UR23], UPT ;  /* 0x00ff160e0c0075ea */ /* 0x0003e2000b800008 */
[----:B------:R-:W-:Y:S01]  /*3fe0*/  R2UR.FILL UR76, R2 ;  /* 0x00000000024c72ca */ /* 0x000fe200004e0000 */
[----:B------:R-:W-:Y:S01]  /*3ff0*/  UTCHMMA gdesc[UR64], gdesc[UR66], tmem[UR8], tmem[UR22], idesc[UR23], UPT ;  /* 0x00ff1642400075ea */ /* 0x000fe2000b800008 */
[----:B------:R-:W-:Y:S01]  /*4000*/  UTCHMMA gdesc[UR60], gdesc[UR62], tmem[UR8], tmem[UR22], idesc[UR23], UPT ;  /* 0x00ff163e3c0075ea */ /* 0x000fe2000b800008 */
[----:B------:R-:W-:Y:S01]  /*4010*/  UMOV UR18, 0x0 ;  /* 0x0000000000127882 */ /* 0x000fe20000000000 */
[----:B------:R-:W-:Y:S01]  /*4020*/  UMOV UR19, 0x4200910 ;  /* 0x0420091000137882 */ /* 0x000fe20000000000 */
[----:B------:R-:W-:Y:S01]  /*4030*/  UMOV UR29, 0x40004040 ;  /* 0x40004040001d7882 */ /* 0x000fe20000000000 */
[----:B------:R-:W-:Y:S01]  /*4040*/  UTCHMMA gdesc[UR56], gdesc[UR58], tmem[UR8], tmem[UR18], idesc[UR19], UPT ;  /* 0x00ff123a380075ea */ /* 0x000fe2000b800008 */
[----:B------:R-:W-:Y:S01]  /*4050*/  UTCHMMA gdesc[UR52], gdesc[UR54], tmem[UR8], tmem[UR18], idesc[UR19], UPT ;  /* 0x00ff1236340075ea */ /* 0x000fe2000b800008 */
[----:B------:R-:W-:Y:S01]  /*4060*/  UTCHMMA gdesc[UR48], gdesc[UR50], tmem[UR8], tmem[UR18], idesc[UR19], UPT ;  /* 0x00ff1232300075ea */ /* 0x000fe2000b800008 */
[----:B------:R-:W-:Y:S01]  /*4070*/  UTCHMMA gdesc[UR44], gdesc[UR46], tmem[UR8], tmem[UR6], idesc[UR7], UPT ;  /* 0x00ff062e2c0075ea */ /* 0x000fe2000b800008 */
[----:B------:R-:W-:Y:S01]  /*4080*/  UMOV UR27, 0x40004040 ;  /* 0x40004040001b7882 */ /* 0x000fe20000000000 */
[----:B------:R-:W-:Y:S01]  /*4090*/  UMOV UR25, 0x40004040 ;  /* 0x4000404000197882 */ /* 0x000fe20000000000 */
[----:B------:R-:W-:Y:S01]  /*40a0*/  UMOV UR21, 0x40004040 ;  /* 0x4000404000157882 */ /* 0x000fe20000000000 */
[----:B------:R-:W-:Y:S01]  /*40b0*/  UMOV UR17, 0x40004040 ;  /* 0x4000404000117882 */ /* 0x000fe20000000000 */
[----:B------:R-:W-:Y:S01]  /*40c0*/  UMOV UR11, 0x40004040 ;  /* 0x40004040000b7882 */ /* 0x000fe20000000000 */
[----:B-1----:R-:W-:Y:S01]  /*40d0*/  UMOV UR12, 0x0 ;  /* 0x00000000000c7882 */ /* 0x002fe20000000000 */
[----:B------:R-:W-:Y:S01]  /*40e0*/  UMOV UR13, 0x4200910 ;  /* 0x04200910000d7882 */ /* 0x000fe20000000000 */
[----:B------:R-:W-:Y:S01]  /*40f0*/  UMOV UR14, 0x0 ;  /* 0x00000000000e7882 */ /* 0x000fe20000000000 */
[----:B------:R-:W-:Y:S01]  /*4100*/  UTCHMMA gdesc[UR40], gdesc[UR42], tmem[UR8], tmem[UR12], idesc[UR13], UPT ;  /* 0x00ff0c2a280075ea */ /* 0x000fe2000b800008 */
[----:B------:R-:W-:Y:S01]  /*4110*/  UTCHMMA gdesc[UR36], gdesc[UR38], tmem[UR8], tmem[UR6], idesc[UR7], UPT ;  /* 0x00ff0626240075ea */ /* 0x000fe2000b800008 */
[----:B------:R-:W-:Y:S01]  /*4120*/  UMOV UR15, 0x4200910 ;  /* 0x04200910000f7882 */ /* 0x000fe20000000000 */
[----:B------:R-:W-:Y:S01]  /*4130*/  UTCHMMA gdesc[UR32], gdesc[UR34], tmem[UR8], tmem[UR18], idesc[UR19], UPT ;  /* 0x00ff1222200075ea */ /* 0x000fe2000b800008 */
[----:B------:R-:W-:Y:S01]  /*4140*/  UTCHMMA gdesc[UR28], gdesc[UR30], tmem[UR8], tmem[UR14], idesc[UR15], UPT ;  /* 0x00ff0e1e1c0075ea */ /* 0x000fe2000b800008 */
[----:B------:R-:W-:Y:S01]  /*4150*/  UTCHMMA gdesc[UR24], gdesc[UR26], tmem[UR8], tmem[UR12], idesc[UR13], UPT ;  /* 0x00ff0c1a180075ea */ /* 0x000fe2000b800008 */
[----:B------:R1:W-:Y:S01]  /*4160*/  UTCHMMA gdesc[UR16], gdesc[UR20], tmem[UR8], tmem[UR6], idesc[UR7], UPT ;  /* 0x00ff0614100075ea */ /* 0x0003e2000b800008 */
[----:B------:R2:W-:Y:S01]  /*4170*/  UTCHMMA gdesc[UR4], gdesc[UR10], tmem[UR8], tmem[UR76], idesc[UR77], UPT ;  /* 0x00ff4c0a040075ea */ /* 0x0005e2000b800008 */
[----:B------:R2:W-:Y:S01]  /*4180*/  UTCBAR.MULTICAST [UR70], URZ, UR72 ;  /* 0x000000ff460073e9 */ /* 0x0005e20008000848 */
[----:B-1----:R-:W-:Y:S01]  /*4190*/  UMOV UR7, UR9 ;  /* 0x0000000900077c82 */ /* 0x002fe20008000000 */
[----:B---3--:R-:W-:Y:S05]  /*41a0*/  BRA.U UP3, `(.L_x_67) ;  /* 0xfffffff903247547 */ /* 0x008fea000b83ffff */
.L_x_64:
[----:B--2---:R-:W-:Y:S02]  /*41b0*/  R2UR UR4, R13 ;  /* 0x000000000d0472ca */ /* 0x004fe400000e0000 */
[----:B------:R-:W-:-:S04]  /*41c0*/  ISETP.NE.AND P0, PT, R10, 0x2, PT ;  /* 0x000000020a00780c */ /* 0x000fc80003f05270 */
[----:B-1----:R-:W-:Y:S02]  /*41d0*/  SEL R0, RZ, 0x1, P0 ;  /* 0x00000001ff007807 */ /* 0x002fe40000000000 */
[----:B------:R-:W-:Y:S02]  /*41e0*/  SEL R10, R10, RZ, P0 ;  /* 0x000000ff0a0a7207 */ /* 0x000fe40000000000 */
[----:B------:R-:W-:-:S03]  /*41f0*/  LOP3.LUT R9, R9, R0, RZ, 0x3c, !PT ;  /* 0x0000000009097212 */ /* 0x000fc600078e3cff */
[----:B------:R-:W-:Y:S02]  /*4200*/  UIADD3 UR5, UPT, UPT, UR4, 0x90, URZ ;  /* 0x0000009004057890 */ /* 0x000fe4000fffe0ff */
[----:B------:R-:W-:-:S04]  /*4210*/  UIADD3 UR4, UPT, UPT, UR75, 0x1, URZ ;  /* 0x000000014b047890 */ /* 0x000fc8000fffe0ff */
[----:B------:R-:W-:-:S03]  /*4220*/  UISETP.NE.AND UP0, UPT, UR4, 0x4, UPT ;  /* 0x000000040400788c */ /* 0x000fc6000bf05270 */
[----:B------:R1:W-:Y:S01]  /*4230*/  UTCBAR [UR5], URZ ;  /* 0x000000ff050073e9 */ /* 0x0003e200080000ff */
[----:B------:R-:W-:Y:S02]  /*4240*/  USEL UR6, URZ, 0x1, UP0 ;  /* 0x00000001ff067887 */ /* 0x000fe40008000000 */
[----:B------:R-:W-:-:S04]  /*4250*/  USEL UR75, UR4, URZ, UP0 ;  /* 0x000000ff044b7287 */ /* 0x000fc80008000000 */
[----:B------:R-:W-:Y:S01]  /*4260*/  LOP3.LUT R11, R11, UR6, RZ, 0x3c, !PT ;  /* 0x000000060b0b7c12 */ /* 0x000fe2000f8e3cff */
[----:B------:R-:W-:Y:S07]  /*4270*/  @P1 BRA `(.L_x_68) ;  /* 0xfffffff400501947 */ /* 0x000fee000383ffff */
[----:B------:R-:W2:Y:S01]  /*4280*/  S2UR UR8, SR_CgaCtaId ;  /* 0x00000000000879c3 */ /* 0x000ea20000008800 */
[----:B------:R-:W-:Y:S01]  /*4290*/  ELECT P0, URZ, PT ;  /* 0x0000000000ff782f */ /* 0x000fe20003800000 */
[----:B------:R-:W-:Y:S01]  /*42a0*/  IMAD.MOV.U32 R0, RZ, RZ, 0x1 ;  /* 0x00000001ff007424 */ /* 0x000fe200078e00ff */
[----:B------:R-:W-:Y:S01]  /*42b0*/  UIADD3 UR71, UPT, UPT, UR71, 0xb0, URZ ;  /* 0x000000b047477890 */ /* 0x000fe2000fffe0ff */
[----:B------:R-:W-:Y:S01]  /*42c0*/  SHF.L.U32 R2, R11, 0x1f, RZ ;  /* 0x0000001f0b027819 */ /* 0x000fe200000006ff */
[----:B------:R-:W-:-:S03]  /*42d0*/  UMOV UR4, 0x40 ;  /* 0x0000004000047882 */ /* 0x000fc60000000000 */
[----:B------:R-:W-:Y:S01]  /*42e0*/  UVIRTCOUNT.DEALLOC.SMPOOL 0x80 ;  /* 0x000000800000784c */ /* 0x000fe20000000000 */
[----:B--2---:R-:W-:Y:S02]  /*42f0*/  ULEA UR8, UR8, UR4, 0x18 ;  /* 0x0000000408087291 */ /* 0x004fe4000f8ec0ff */
[----:B------:R-:W-:-:S07]  /*4300*/  ULEA UR4, UR75, UR71, 0x3 ;  /* 0x000000474b047291 */ /* 0x000fce000f8e18ff */
[----:B------:R2:W-:Y:S02]  /*4310*/  @P0 STS.U8 [UR8+0x1c], R0 ;  /* 0x00001c00ff000988 */ /* 0x0005e40008000008 */
[----:B------:R-:W3:Y:S02]  /*4320*/  SYNCS.PHASECHK.TRANS64.TRYWAIT P0, [UR4], R2 ;  /* 0x00000002ff0075a7 */ /* 0x000ee40008001104 */
[----:B--23--:R-:W-:Y:S05]  /*4330*/  @!P0 BRA `(.L_x_69) ;  /* 0x0000004c003c8947 */ /* 0x00cfea0003800000 */
.L_x_156:
[----:B------:R-:W-:-:S04]  /*4340*/  UIADD3 UR4, UPT, UPT, UR75, 0x1, URZ ;  /* 0x000000014b047890 */ /* 0x000fc8000fffe0ff */
[----:B------:R-:W-:-:S04]  /*4350*/  UISETP.NE.AND UP0, UPT, UR4, 0x4, UPT ;  /* 0x000000040400788c */ /* 0x000fc8000bf05270 */
[----:B------:R-:W-:Y:S02]  /*4360*/  USEL UR6, URZ, 0x1, UP0 ;  /* 0x00000001ff067887 */ /* 0x000fe40008000000 */
[----:B------:R-:W-:-:S04]  /*4370*/  USEL UR4, UR4, URZ, UP0 ;  /* 0x000000ff04047287 */ /* 0x000fc80008000000 */
[----:B-1----:R-:W-:Y:S01]  /*4380*/  ULEA UR5, UR4, UR71, 0x3 ;  /* 0x0000004704057291 */ /* 0x002fe2000f8e18ff */
[----:B--2---:R-:W-:-:S04]  /*4390*/  LOP3.LUT R2, R11, UR6, RZ, 0x3c, !PT ;  /* 0x000000060b027c12 */ /* 0x004fc8000f8e3cff */
[----:B------:R-:W-:-:S04]  /*43a0*/  SHF.L.U32 R3, R2, 0x1f, RZ ;  /* 0x0000001f02037819 */ /* 0x000fc800000006ff */
[----:B------:R-:W1:Y:S02]  /*43b0*/  SYNCS.PHASECHK.TRANS64.TRYWAIT P0, [UR5], R3 ;  /* 0x00000003ff0075a7 */ /* 0x000e640008001105 */
[----:B-1----:R-:W-:Y:S05]  /*43c0*/  @!P0 BRA `(.L_x_70) ;  /* 0x0000004c00308947 */ /* 0x002fea0003800000 */
.L_x_158:
[----:B------:R-:W-:-:S04]  /*43d0*/  UIADD3 UR4, UPT, UPT, UR4, 0x1, URZ ;  /* 0x0000000104047890 */ /* 0x000fc8000fffe0ff */
[----:B------:R-:W-:-:S04]  /*43e0*/  UISETP.NE.AND UP0, UPT, UR4, 0x4, UPT ;  /* 0x000000040400788c */ /* 0x000fc8000bf05270 */
[----:B------:R-:W-:Y:S02]  /*43f0*/  USEL UR6, URZ, 0x1, UP0 ;  /* 0x00000001ff067887 */ /* 0x000fe40008000000 */
[----:B------:R-:W-:-:S04]  /*4400*/  USEL UR4, UR4, URZ, UP0 ;  /* 0x000000ff04047287 */ /* 0x000fc80008000000 */
[----:B------:R-:W-:Y:S01]  /*4410*/  ULEA UR5, UR4, UR71, 0x3 ;  /* 0x0000004704057291 */ /* 0x000fe2000f8e18ff */
[----:B------:R-:W-:-:S04]  /*4420*/  LOP3.LUT R2, R2, UR6, RZ, 0x3c, !PT ;  /* 0x0000000602027c12 */ /* 0x000fc8000f8e3cff */
[----:B-1----:R-:W-:-:S04]  /*4430*/  SHF.L.U32 R3, R2, 0x1f, RZ ;  /* 0x0000001f02037819 */ /* 0x002fc800000006ff */
[----:B------:R-:W1:Y:S02]  /*4440*/  SYNCS.PHASECHK.TRANS64.TRYWAIT P0, [UR5], R3 ;  /* 0x00000003ff0075a7 */ /* 0x000e640008001105 */
[----:B-1----:R-:W-:Y:S05]  /*4450*/  @!P0 BRA `(.L_x_71) ;  /* 0x0000004c00248947 */ /* 0x002fea0003800000 */
.L_x_160:
[----:B------:R-:W-:-:S04]  /*4460*/  UIADD3 UR4, UPT, UPT, UR4, 0x1, URZ ;  /* 0x0000000104047890 */ /* 0x000fc8000fffe0ff */
[----:B------:R-:W-:-:S04]  /*4470*/  UISETP.NE.AND UP0, UPT, UR4, 0x4, UPT ;  /* 0x000000040400788c */ /* 0x000fc8000bf05270 */
[----:B------:R-:W-:Y:S02]  /*4480*/  USEL UR5, URZ, 0x1, UP0 ;  /* 0x00000001ff057887 */ /* 0x000fe40008000000 */
[----:B------:R-:W-:-:S04]  /*4490*/  USEL UR4, UR4, URZ, UP0 ;  /* 0x000000ff04047287 */ /* 0x000fc80008000000 */
[----:B------:R-:W-:Y:S01]  /*44a0*/  ULEA UR4, UR4, UR71, 0x3 ;  /* 0x0000004704047291 */ /* 0x000fe2000f8e18ff */
[----:B------:R-:W-:-:S04]  /*44b0*/  LOP3.LUT R2, R2, UR5, RZ, 0x3c, !PT ;  /* 0x0000000502027c12 */ /* 0x000fc8000f8e3cff */
[----:B------:R-:W-:-:S04]  /*44c0*/  SHF.L.U32 R2, R2, 0x1f, RZ ;  /* 0x0000001f02027819 */ /* 0x000fc800000006ff */
[----:B------:R-:W2:Y:S02]  /*44d0*/  SYNCS.PHASECHK.TRANS64.TRYWAIT P0, [UR4], R2 ;  /* 0x00000002ff0075a7 */ /* 0x000ea40008001104 */
[----:B--2---:R-:W-:Y:S05]  /*44e0*/  @!P0 BRA `(.L_x_72) ;  /* 0x0000004c00188947 */ /* 0x004fea0003800000 */
.L_x_162:
[----:B------:R-:W-:Y:S01]  /*44f0*/  NOP ;  /* 0x0000000000007918 */ /* 0x000fe20000000000 */
[----:B-1----:R-:W1:Y:S01]  /*4500*/  LDS R0, [UR8+0x14] ;  /* 0x00001408ff007984 */ /* 0x002e620008000800 */
[----:B------:R-:W-:Y:S01]  /*4510*/  R2UR UR4, R15 ;  /* 0x000000000f0472ca */ /* 0x000fe200000e0000 */
[----:B------:R-:W-:Y:S01]  /*4520*/  UMOV UR5, 0xffff ;  /* 0x0000ffff00057882 */ /* 0x000fe20000000000 */
[----:B------:R-:W-:-:S11]  /*4530*/  UMOV UR6, 0x1 ;  /* 0x0000000100067882 */ /* 0x000fd60000000000 */
[----:B------:R-:W-:-:S04]  /*4540*/  ULOP3.LUT UR4, UR4, 0xffff, URZ, 0xc0, !UPT ;  /* 0x0000ffff04047892 */ /* 0x000fc8000f8ec0ff */
[----:B------:R-:W-:-:S04]  /*4550*/  USHF.R.U32.HI UR4, URZ, 0x5, UR4 ;  /* 0x00000005ff047899 */ /* 0x000fc80008011604 */
[----:B------:R-:W-:Y:S02]  /*4560*/  USHF.L.U32 UR5, UR5, UR4, URZ ;  /* 0x0000000405057299 */ /* 0x000fe400080006ff */
[----:B------:R-:W-:-:S04]  /*4570*/  USHF.L.U32 UR4, UR6, UR4, URZ ;  /* 0x0000000406047299 */ /* 0x000fc800080006ff */
[----:B-1----:R-:W-:-:S04]  /*4580*/  LOP3.LUT R0, R0, UR5, RZ, 0xc0, !PT ;  /* 0x0000000500007c12 */ /* 0x002fc8000f8ec0ff */
[----:B------:R-:W-:-:S13]  /*4590*/  ISETP.NE.AND P0, PT, R0, UR5, PT ;  /* 0x0000000500007c0c */ /* 0x000fda000bf05270 */
[----:B------:R-:W-:Y:S05]  /*45a0*/  @P0 BRA `(.L_x_73) ;  /* 0x0000000000580947 */ /* 0x000fea0003800000 */
[----:B------:R-:W1:Y:S02]  /*45b0*/  LDS R0, [UR8+0x18] ;  /* 0x00001808ff007984 */ /* 0x000e640008000800 */
[----:B-1----:R-:W-:-:S04]  /*45c0*/  LOP3.LUT R0, R0, UR4, RZ, 0xc0, !PT ;  /* 0x0000000400007c12 */ /* 0x002fc8000f8ec0ff */
[----:B------:R-:W-:-:S13]  /*45d0*/  ISETP.NE.AND P0, PT, R0, UR4, PT ;  /* 0x0000000400007c0c */ /* 0x000fda000bf05270 */
[----:B------:R-:W-:Y:S05]  /*45e0*/  @P0 BRA `(.L_x_74) ;  /* 0x00000000003c0947 */ /* 0x000fea0003800000 */
[----:B------:R-:W1:Y:S01]  /*45f0*/  S2R R2, SR_LANEID ;  /* 0x0000000000027919 */ /* 0x000e620000000000 */
[----:B------:R-:W-:-:S06]  /*4600*/  ULOP3.LUT UR5, URZ, UR5, URZ, 0x33, !UPT ;  /* 0x00000005ff057292 */ /* 0x000fcc000f8e33ff */
[----:B------:R-:W-:-:S04]  /*4610*/  IMAD.U32 R0, RZ, RZ, UR5 ;  /* 0x00000005ff007e24 */ /* 0x000fc8000f8e00ff */
[----:B------:R2:W3:Y:S02]  /*4620*/  REDUX UR7, R0 ;  /* 0x00000000000773c4 */ /* 0x0004e40000000000 */
[----:B------:R4:W-:Y:S01]  /*4630*/  UTCATOMSWS.AND URZ, UR5 ;  /* 0x0000000500ff79e3 */ /* 0x0009e20008000000 */
[----:B--2---:R-:W-:Y:S01]  /*4640*/  LOP3.LUT R0, RZ, UR4, RZ, 0x33, !PT ;  /* 0x00000004ff007c12 */ /* 0x004fe2000f8e33ff */
[----:B------:R-:W-:Y:S02]  /*4650*/  VOTEU.ANY UR4, UPT, PT ;  /* 0x0000000000047886 */ /* 0x000fe400038e0100 */
[----:B------:R-:W-:Y:S02]  /*4660*/  UFLO.U32 UR4, UR4 ;  /* 0x00000004000472bd */ /* 0x000fe400080e0000 */
[----:B------:R-:W2:Y:S04]  /*4670*/  REDUX UR6, R0 ;  /* 0x00000000000673c4 */ /* 0x000ea80000000000 */
[----:B-1----:R-:W-:-:S02]  /*4680*/  ISETP.EQ.U32.AND P0, PT, R2, UR4, PT ;  /* 0x0000000402007c0c */ /* 0x002fc4000bf02070 */
[----:B---3--:R-:W-:-:S11]  /*4690*/  MOV R2, UR7 ;  /* 0x0000000700027c02 */ /* 0x008fd60008000f00 */
[----:B------:R4:W-:Y:S01]  /*46a0*/  @P0 ATOMS.AND RZ, [UR8+0x14], R2 ;  /* 0x00001402ffff098c */ /* 0x0009e2000a800008 */
[----:B--2---:R-:W-:-:S05]  /*46b0*/  IMAD.U32 R0, RZ, RZ, UR6 ;  /* 0x00000006ff007e24 */ /* 0x004fca000f8e00ff */
[----:B------:R4:W-:Y:S01]  /*46c0*/  @P0 ATOMS.AND RZ, [UR8+0x18], R0 ;  /* 0x00001800ffff098c */ /* 0x0009e2000a800008 */
[----:B------:R-:W-:Y:S05]  /*46d0*/  BRA `(.L_x_75) ;  /* 0x0000000000147947 */ /* 0x000fea0003800000 */
.L_x_74:
[----:B------:R-:W-:Y:S02]  /*46e0*/  MOV R2, 0x4700 ;  /* 0x0000470000027802 */ /* 0x000fe40000000f00 */
[----:B-----5:R-:W-:Y:S05]  /*46f0*/  CALL.REL.NOINC `($__internal_0_$__cuda_sm10x_tcgen05_guardrail_trap_col_being_dealloced_not_returned_by_alloc) ;  /* 0x0000004c00fc7944 */ /* 0x020fea0003c00000 */
[----:B------:R-:W-:Y:S05]  /*4700*/  BRA `(.L_x_75) ;  /* 0x0000000000087947 */ /* 0x000fea0003800000 */
.L_x_73:
[----:B------:R-:W-:Y:S02]  /*4710*/  MOV R2, 0x4730 ;  /* 0x0000473000027802 */ /* 0x000fe40000000f00 */
[----:B-----5:R-:W-:Y:S05]  /*4720*/  CALL.REL.NOINC `($__internal_2_$__cuda_sm10x_tcgen05_guardrail_trap_unallocated_columns_being_dealloced) ;  /* 0x0000005000087944 */ /* 0x020fea0003c00000 */
.L_x_75:
[----:B------:R-:W-:Y:S01]  /*4730*/  NOP ;  /* 0x0000000000007918 */ /* 0x000fe20000000000 */
[----:B----4-:R-:W-:Y:S05]  /*4740*/  EXIT ;  /* 0x000000000000794d */ /* 0x010fea0003800000 */
.L_x_57:
[----:B------:R-:W-:-:S09]  /*4750*/  UISETP.NE.OR UP0, UPT, UR18, 0x3, !UP3 ;  /* 0x000000031200788c */ /* 0x000fd2000df05670 */
[----:B------:R-:W-:Y:S05]  /*4760*/  BRA.U UP0, `(.L_x_76) ;  /* 0x0000001100887547 */ /* 0x000fea000b800000 */
[----:B------:R-:W2:Y:S01]  /*4770*/  LDCU.64 UR4, c[0x0][0x888] ;  /* 0x00011100ff0477ac */ /* 0x000ea20008000a00 */
[----:B------:R-:W3:Y:S01]  /*4780*/  LDC.64 R12, c[0x0][0x348] ;  /* 0x0000d200ff0c7b82 */ /* 0x000ee20000000a00 */
[----:B------:R-:W-:Y:S02]  /*4790*/  HFMA2 R9, -RZ, RZ, 0, 0 ;  /* 0x00000000ff097431 */ /* 0x000fe400000001ff */
[----:B------:R-:W-:Y:S01]  /*47a0*/  IMAD.MOV.U32 R11, RZ, RZ, 0x1 ;  /* 0x00000001ff0b7424 */ /* 0x000fe200078e00ff */
[----:B------:R-:W4:Y:S01]  /*47b0*/  LDCU UR38, c[0x0][0x370] ;  /* 0x00006e00ff2677ac */ /* 0x000f220008000800 */
[----:B------:R-:W-:Y:S01]  /*47c0*/  IMAD.MOV.U32 R10, RZ, RZ, RZ ;  /* 0x000000ffff0a7224 */ /* 0x000fe200078e00ff */
[----:B------:R-:W-:Y:S01]  /*47d0*/  MOV R3, 0x2000 ;  /* 0x0000200000037802 */ /* 0x000fe20000000f00 */
[----:B------:R-:W4:Y:S01]  /*47e0*/  LDCU.128 UR40, c[0x0][0xb10] ;  /* 0x00016200ff2877ac */ /* 0x000f220008000c00 */
[----:B------:R-:W1:Y:S01]  /*47f0*/  LDCU UR37, c[0x0][0x374] ;  /* 0x00006e80ff2577ac */ /* 0x000e620008000800 */
[----:B------:R-:W1:Y:S01]  /*4800*/  LDCU.64 UR30, c[0x0][0x890] ;  /* 0x00011200ff1e77ac */ /* 0x000e620008000a00 */
[----:B------:R-:W1:Y:S01]  /*4810*/  LDCU UR15, c[0x0][0xb0c] ;  /* 0x00016180ff0f77ac */ /* 0x000e620008000800 */
[----:B--2---:R-:W-:Y:S01]  /*4820*/  UISETP.NE.U32.AND UP0, UPT, UR4, URZ, UPT ;  /* 0x000000ff0400728c */ /* 0x004fe2000bf05070 */
[----:B------:R-:W2:Y:S01]  /*4830*/  LDCU UR48, c[0x0][0xb20] ;  /* 0x00016400ff3077ac */ /* 0x000ea20008000800 */
[----:B------:R-:W2:Y:S01]  /*4840*/  LDCU UR4, c[0x0][0xb30] ;  /* 0x00016600ff0477ac */ /* 0x000ea20008000800 */
[----:B------:R-:W-:Y:S01]  /*4850*/  UMOV UR21, 0x400 ;  /* 0x0000040000157882 */ /* 0x000fe20000000000 */
[----:B----4-:R-:W-:-:S02]  /*4860*/  UIMAD.WIDE.U32 UR6, UR38, UR40, URZ ;  /* 0x00000028260672a5 */ /* 0x010fc4000f8e00ff */
[----:B-1----:R-:W-:Y:S02]  /*4870*/  UIMAD.WIDE.U32 UR8, UR37, UR43, URZ ;  /* 0x0000002b250872a5 */ /* 0x002fe4000f8e00ff */
[----:B------:R-:W-:Y:S02]  /*4880*/  ULEA UR21, UR55, UR21, 0x18 ;  /* 0x0000001537157291 */ /* 0x000fe4000f8ec0ff */
[----:B------:R-:W-:Y:S02]  /*4890*/  USEL UR44, URZ, 0x1, UP6 ;  /* 0x00000001ff2c7887 */ /* 0x000fe4000b000000 */
[----:B------:R-:W-:Y:S02]  /*48a0*/  UISETP.NE.U32.AND UP6, UPT, UR30, URZ, UPT ;  /* 0x000000ff1e00728c */ /* 0x000fe4000bfc5070 */
[----:B------:R-:W-:Y:S02]  /*48b0*/  UIADD3 UR45, UPT, UPT, UR21, 0x38, URZ ;  /* 0x00000038152d7890 */ /* 0x000fe4000fffe0ff */
[----:B------:R-:W-:-:S02]  /*48c0*/  UISETP.NE.AND.EX UP5, UPT, UR5, URZ, UPT, UP0 ;  /* 0x000000ff0500728c */ /* 0x000fc4000bfa5300 */
[----:B------:R-:W-:Y:S01]  /*48d0*/  UISETP.NE.AND UP0, UPT, UR39, 0x1, UPT ;  /* 0x000000012700788c */ /* 0x000fe2000bf05270 */
[----:B------:R-:W-:Y:S01]  /*48e0*/  UMOV UR6, UR7 ;  /* 0x0000000700067c82 */ /* 0x000fe20008000000 */
[----:B------:R-:W-:Y:S01]  /*48f0*/  UMOV UR46, UR9 ;  /* 0x00000009002e7c82 */ /* 0x000fe20008000000 */
[----:B------:R-:W-:Y:S02]  /*4900*/  UISETP.NE.AND UP0, UPT, UR15, 0x1, UPT ;  /* 0x000000010f00788c */ /* 0x000fe4000bf05270 */
[----:B------:R-:W-:Y:S02]  /*4910*/  UPLOP3.LUT UP4, UPT, UPT, UPT, UPT, 0x40, 0x4 ;  /* 0x000000000004789c */ /* 0x000fe40003f8e870 */
[----:B------:R-:W-:Y:S01]  /*4920*/  UISETP.GE.AND UP2, UPT, UR39, 0x1, UPT ;  /* 0x000000012700788c */ /* 0x000fe2000bf46270 */
[----:B------:R-:W1:Y:S01]  /*4930*/  LDCU.64 UR22, c[0x0][0xb28] ;  /* 0x00016500ff1677ac */ /* 0x000e620008000a00 */
[----:B------:R-:W-:Y:S02]  /*4940*/  UISETP.NE.AND.EX UP6, UPT, UR31, URZ, UPT, UP6 ;  /* 0x000000ff1f00728c */ /* 0x000fe4000bfc5360 */
[----:B------:R-:W-:-:S02]  /*4950*/  UIADD3 UR33, UPT, UPT, UR21, 0x20, URZ ;  /* 0x0000002015217890 */ /* 0x000fc4000fffe0ff */
[----:B------:R-:W-:Y:S02]  /*4960*/  UIADD3 UR25, UPT, UPT, UR21, 0x28, URZ ;  /* 0x0000002815197890 */ /* 0x000fe4000fffe0ff */
[----:B------:R-:W-:Y:S02]  /*4970*/  UIADD3 UR17, UPT, UPT, UR21, 0x30, URZ ;  /* 0x0000003015117890 */ /* 0x000fe4000fffe0ff */
[----:B------:R-:W-:Y:S02]  /*4980*/  UPRMT UR45, UR55, 0x654, UR45 ;  /* 0x00000654372d7896 */ /* 0x000fe4000800002d */
[----:B------:R-:W-:Y:S02]  /*4990*/  USHF.R.U32.HI UR47, URZ, UR41, UR6 ;  /* 0x00000029ff2f7299 */ /* 0x000fe40008011606 */
[----:B--2---:R-:W-:Y:S02]  /*49a0*/  USHF.R.U32.HI UR46, URZ, UR48, UR46 ;  /* 0x00000030ff2e7299 */ /* 0x004fe4000801162e */
[----:B------:R-:W-:-:S02]  /*49b0*/  UISETP.NE.AND UP0, UPT, UR42, 0x1, UPT ;  /* 0x000000012a00788c */ /* 0x000fc4000bf05270 */
[----:B---3--:R-:W-:-:S11]  /*49c0*/  UISETP.NE.AND UP3, UPT, UR4, 0x1, UPT ;  /* 0x000000010400788c */ /* 0x008fd6000bf65270 */
.L_x_87:
[C---:B------:R-:W-:Y:S02]  /*49d0*/  LEA R8, R10.reuse, UR21, 0x3 ;  /* 0x000000150a087c11 */ /* 0x040fe4000f8e18ff */
[----:B------:R-:W-:Y:S02]  /*49e0*/  SHF.L.U32 R0, R9, 0x1f, RZ ;  /* 0x0000001f09007819 */ /* 0x000fe400000006ff */
[----:B------:R-:W-:Y:S02]  /*49f0*/  LEA R4, R10, UR21, 0x4 ;  /* 0x000000150a047c11 */ /* 0x000fe4000f8e20ff */
[----:B--2---:R-:W2:Y:S02]  /*4a00*/  SYNCS.PHASECHK.TRANS64.TRYWAIT P0, [R8+URZ+0x70], R0 ;  /* 0x00007000080075a7 */ /* 0x004ea400080011ff */
[----:B--2---:R-:W-:Y:S05]  /*4a10*/  @!P0 BRA `(.L_x_77) ;  /* 0x0000004400e48947 */ /* 0x004fea0003800000 */
.L_x_163:
[----:B------:R-:W3:Y:S01]  /*4a20*/  LDS.128 R4, [R4+0x100] ;  /* 0x0001000004047984 */ /* 0x000ee20000000c00 */
[----:B------:R-:W-:Y:S01]  /*4a30*/  UISETP.GE.AND UP0, UPT, UR39, 0x1, UPT ;  /* 0x000000012700788c */ /* 0x000fe2000bf06270 */
[----:B------:R-:W-:Y:S01]  /*4a40*/  @!PT LDS RZ, [RZ] ;  /* 0x00000000fffff984 */ /* 0x000fe20000000800 */
[----:B------:R-:W-:Y:S01]  /*4a50*/  @!PT LDS RZ, [RZ] ;  /* 0x00000000fffff984 */ /* 0x000fe20000000800 */
[----:B------:R-:W-:Y:S01]  /*4a60*/  @!PT LDS RZ, [RZ] ;  /* 0x00000000fffff984 */ /* 0x000fe20000000800 */
[----:B------:R-:W-:Y:S01]  /*4a70*/  @!PT LDS RZ, [RZ] ;  /* 0x00000000fffff984 */ /* 0x000fe20000000800 */
[----:B------:R4:W-:Y:S06]  /*4a80*/  MEMBAR.ALL.CTA ;  /* 0x0000000000007992 */ /* 0x0009ec0000008000 */
[----:B----4-:R-:W4:Y:S01]  /*4a90*/  FENCE.VIEW.ASYNC.S ;  /* 0x00000000000073c6 */ /* 0x010f220000000000 */
[----:B---3--:R-:W-:Y:S11]  /*4aa0*/  LOP3.LUT P0, RZ, R6, 0x1, RZ, 0xc0, !PT ;  /* 0x0000000106ff7812 */ /* 0x008ff6000780c0ff */
[----:B------:R-:W-:Y:S02]  /*4ab0*/  @!UPT UIADD3 URZ, UPT, UPT, URZ, URZ, URZ ;  /* 0x000000fffffff290 */ /* 0x000fe4000fffe0ff */
[----:B----4-:R-:W-:Y:S01]  /*4ac0*/  VOTEU.ANY UP2, P0 ;  /* 0x0000000000ff7886 */ /* 0x010fe20000040100 */
[----:B------:R-:W-:Y:S11]  /*4ad0*/  PLOP3.LUT P0, PT, PT, PT, UP2, 0x80, 0x8 ;  /* 0x000000000008781c */ /* 0x000ff60003f0f028 */
[----:B------:R-:W-:Y:S02]  /*4ae0*/  @!UPT UIADD3 URZ, UPT, UPT, URZ, URZ, URZ ;  /* 0x000000fffffff290 */ /* 0x000fe4000fffe0ff */
[----:B--2---:R-:W-:Y:S02]  /*4af0*/  @P0 SHF.R.U32.HI R0, RZ, 0x10, R5 ;  /* 0x00000010ff000819 */ /* 0x004fe40000011605 */
[----:B------:R-:W-:Y:S02]  /*4b00*/  @P0 MOV R2, R4 ;  /* 0x0000000400020202 */ /* 0x000fe40000000f00 */
[----:B------:R-:W-:Y:S01]  /*4b10*/  @P0 R2UR UR4, R0 ;  /* 0x00000000000402ca */ /* 0x000fe200000e0000 */
[----:B------:R-:W-:Y:S01]  /*4b20*/  VIADD R0, R8, 0x80 ;  /* 0x0000008008007836 */ /* 0x000fe20000000000 */
[----:B------:R-:W-:Y:S02]  /*4b30*/  @P0 LOP3.LUT R4, R5, 0xffff, RZ, 0xc0, !PT ;  /* 0x0000ffff05040812 */ /* 0x000fe400078ec0ff */
[----:B------:R-:W-:Y:S02]  /*4b40*/  @P0 R2UR UR6, R2 ;  /* 0x00000000020602ca */ /* 0x000fe400000e0000 */
[----:B------:R-:W-:Y:S02]  /*4b50*/  PRMT R0, RZ, 0x654, R0 ;  /* 0x00000654ff007816 */ /* 0x000fe40000000000 */
[----:B------:R-:W-:Y:S02]  /*4b60*/  @P0 R2UR UR5, R4 ;  /* 0x00000000040502ca */ /* 0x000fe400000e0000 */
[----:B------:R2:W-:Y:S03]  /*4b70*/  SYNCS.ARRIVE.TRANS64.RED.A1T0 RZ, [R0+URZ], RZ ;  /* 0x000000ff00ff79a7 */ /* 0x0005e600081004ff */
[----:B------:R-:W-:Y:S04]  /*4b80*/  @UP2 UMOV UR29, UR4 ;  /* 0x00000004001d2c82 */ /* 0x000fe80008000000 */
[----:B------:R-:W-:Y:S04]  /*4b90*/  @UP2 UMOV UR14, UR6 ;  /* 0x00000006000e2c82 */ /* 0x000fe80008000000 */
[----:B------:R-:W-:Y:S01]  /*4ba0*/  @UP2 UMOV UR13, UR5 ;  /* 0x00000005000d2c82 */ /* 0x000fe20008000000 */
[----:B------:R-:W-:Y:S05]  /*4bb0*/  BRA.U !UP0, `(.L_x_78) ;  /* 0x0000000108c07547 */ /* 0x000fea000b800000 */
[----:B------:R-:W-:Y:S02]  /*4bc0*/  UIMAD.WIDE.U32 UR18, UR13, UR43, URZ ;  /* 0x0000002b0d1272a5 */ /* 0x000fe4000f8e00ff */
[----:B------:R-:W-:Y:S02]  /*4bd0*/  UP2UR UR16, UPR, URZ, 0x4 ;  /* 0x00000004ff107883 */ /* 0x000fe40008000000 */
[----:B------:R-:W-:Y:S02]  /*4be0*/  UISETP.NE.AND UP2, UPT, UR42, 0x1, UPT ;  /* 0x000000012a00788c */ /* 0x000fe4000bf45270 */
[----:B------:R-:W-:Y:S02]  /*4bf0*/  UIMAD.WIDE.U32 UR26, UR14, UR40, URZ ;  /* 0x000000280e1a72a5 */ /* 0x000fe4000f8e00ff */
[----:B------:R-:W-:Y:S02]  /*4c00*/  USEL UR4, UR37, UR46, !UP2 ;  /* 0x0000002e25047287 */ /* 0x000fe4000d000000 */
[----:B------:R-:W-:Y:S02]  /*4c10*/  UISETP.NE.AND UP0, UPT, UR15, 0x1, UPT ;  /* 0x000000010f00788c */ /* 0x000fe4000bf05270 */
[----:B------:R-:W-:Y:S02]  /*4c20*/  UP2UR UR20, UPR, URZ, 0x2 ;  /* 0x00000002ff147883 */ /* 0x000fe40008000000 */
[----:B------:R-:W-:Y:S02]  /*4c30*/  UISETP.NE.AND UP1, UPT, UR39, 0x1, UPT ;  /* 0x000000012700788c */ /* 0x000fe4000bf25270 */
[----:B-1----:R-:W-:Y:S02]  /*4c40*/  UIMAD.WIDE.U32 UR8, UR4, UR22, URZ ;  /* 0x00000016040872a5 */ /* 0x002fe4000f8e00ff */
[----:B------:R-:W-:Y:S01]  /*4c50*/  USEL UR7, UR38, UR47, !UP0 ;  /* 0x0000002f26077287 */ /* 0x000fe2000c000000 */
[----:B------:R-:W-:Y:S02]  /*4c60*/  UMOV UR5, UR19 ;  /* 0x0000001300057c82 */ /* 0x000fe40008000000 */
[----:B------:R-:W-:Y:S02]  /*4c70*/  USHF.R.U32.HI UR6, URZ, UR48, UR5 ;  /* 0x00000030ff067299 */ /* 0x000fe40008011605 */
[----:B------:R-:W-:Y:S02]  /*4c80*/  UIMAD.WIDE.U32 UR10, UR7, UR22, URZ ;  /* 0x00000016070a72a5 */ /* 0x000fe4000f8e00ff */
[----:B------:R-:W-:Y:S02]  /*4c90*/  USEL UR6, UR13, UR6, !UP2 ;  /* 0x000000060d067287 */ /* 0x000fe4000d000000 */
[----:B------:R-:W-:Y:S01]  /*4ca0*/  UISETP.NE.AND UP2, UPT, UR16, URZ, UPT ;  /* 0x000000ff1000728c */ /* 0x000fe2000bf45270 */
[----:B------:R-:W-:Y:S02]  /*4cb0*/  UMOV UR5, UR27 ;  /* 0x0000001b00057c82 */ /* 0x000fe40008000000 */
[----:B------:R-:W-:Y:S03]  /*4cc0*/  USHF.R.U32.HI UR12, URZ, UR41, UR5 ;  /* 0x00000029ff0c7299 */ /* 0x000fe60008011605 */
[----:B------:R-:W-:Y:S02]  /*4cd0*/  UMOV UR5, UR9 ;  /* 0x0000000900057c82 */ /* 0x000fe40008000000 */
[----:B------:R-:W-:Y:S03]  /*4ce0*/  @UP1 USHF.R.U32.HI UR4, URZ, UR23, UR5 ;  /* 0x00000017ff041299 */ /* 0x000fe60008011605 */
[----:B------:R-:W-:Y:S01]  /*4cf0*/  UMOV UR5, UR11 ;  /* 0x0000000b00057c82 */ /* 0x000fe20008000000 */
[----:B------:R-:W-:Y:S02]  /*4d00*/  UIMAD UR4, UR39, UR4, URZ ;  /* 0x00000004270472a4 */ /* 0x000fe4000f8e02ff */
[----:B------:R-:W-:Y:S02]  /*4d10*/  @UP1 USHF.R.U32.HI UR7, URZ, UR23, UR5 ;  /* 0x00000017ff071299 */ /* 0x000fe40008011605 */
[----:B------:R-:W-:Y:S02]  /*4d20*/  USEL UR5, UR14, UR12, !UP0 ;  /* 0x0000000c0e057287 */ /* 0x000fe4000c000000 */
[----:B------:R-:W-:Y:S02]  /*4d30*/  UIMAD.WIDE.U32 UR10, UR6, UR22, URZ ;  /* 0x00000016060a72a5 */ /* 0x000fe4000f8e00ff */
[----:B------:R-:W-:Y:S02]  /*4d40*/  UIMAD UR8, UR39, UR7, URZ ;  /* 0x00000007270872a4 */ /* 0x000fe4000f8e02ff */
[----:B------:R-:W-:Y:S03]  /*4d50*/  UISETP.GE.AND UP0, UPT, UR6, UR4, UPT ;  /* 0x000000040600728c */ /* 0x000fe6000bf06270 */
[----:B------:R-:W-:Y:S01]  /*4d60*/  UMOV UR4, UR11 ;  /* 0x0000000b00047c82 */ /* 0x000fe20008000000 */
[----:B------:R-:W-:Y:S02]  /*4d70*/  UISETP.GE.OR UP0, UPT, UR5, UR8, UP0 ;  /* 0x000000080500728c */ /* 0x000fe40008706670 */
[----:B------:R-:W-:Y:S02]  /*4d80*/  USHF.R.U32.HI UR4, URZ, UR23, UR4 ;  /* 0x00000017ff047299 */ /* 0x000fe40008011604 */
[----:B------:R-:W-:Y:S02]  /*4d90*/  UIMAD.WIDE.U32 UR8, UR5, UR22, URZ ;  /* 0x00000016050872a5 */ /* 0x000fe4000f8e00ff */
[----:B------:R-:W-:Y:S04]  /*4da0*/  USEL UR10, UR6, UR4, !UP1 ;  /* 0x00000004060a7287 */ /* 0x000fe8000c800000 */
[----:B------:R-:W-:Y:S01]  /*4db0*/  UIADD3 UR11, UPT, UPT, -UR10, URZ, URZ ;  /* 0x000000ff0a0b7290 */ /* 0x000fe2000fffe1ff */
[----:B------:R-:W-:Y:S02]  /*4dc0*/  @!UP0 UMOV UR4, UR9 ;  /* 0x0000000900048c82 */ /* 0x000fe40008000000 */
[----:B------:R-:W-:Y:S02]  /*4dd0*/  @!UP0 USHF.R.U32.HI UR4, URZ, UR23, UR4 ;  /* 0x00000017ff048299 */ /* 0x000fe40008011604 */
[----:B------:R-:W-:Y:S02]  /*4de0*/  UIMAD UR8, UR39, UR11, UR6 ;  /* 0x0000000b270872a4 */ /* 0x000fe4000f8e0206 */
[----:B------:R-:W-:Y:S02]  /*4df0*/  @!UP0 USEL UR4, UR5, UR4, !UP1 ;  /* 0x0000000405048287 */ /* 0x000fe4000c800000 */
[----:B------:R-:W-:Y:S02]  /*4e00*/  UISETP.NE.AND UP1, UPT, UR20, URZ, UPT ;  /* 0x000000ff1400728c */ /* 0x000fe4000bf25270 */
[----:B------:R-:W-:Y:S02]  /*4e10*/  @!UP0 UIMAD UR8, UR7, UR8, UR4 ;  /* 0x00000008070882a4 */ /* 0x000fe4000f8e0204 */
[----:B------:R-:W-:Y:S02]  /*4e20*/  @!UP0 UIADD3 UR9, UPT, UPT, UR10, -UR4, URZ ;  /* 0x800000040a098290 */ /* 0x000fe4000fffe0ff */
[----:B------:R-:W-:Y:S02]  /*4e30*/  UIADD3 UR4, UPT, UPT, -UR5, URZ, URZ ;  /* 0x000000ff05047290 */ /* 0x000fe4000fffe1ff */
[----:B------:R-:W-:Y:S02]  /*4e40*/  UIADD3 UR7, UPT, UPT, -UR6, URZ, URZ ;  /* 0x000000ff06077290 */ /* 0x000fe4000fffe1ff */
[----:B------:R-:W-:Y:S02]  /*4e50*/  @!UP0 UIMAD UR6, UR9, UR39, UR5 ;  /* 0x00000027090682a4 */ /* 0x000fe4000f8e0205 */
[----:B------:R-:W-:Y:S02]  /*4e60*/  UIMAD UR14, UR15, UR4, UR14 ;  /* 0x000000040f0e72a4 */ /* 0x000fe4000f8e020e */
[----:B------:R-:W-:Y:S01]  /*4e70*/  UIMAD UR13, UR42, UR7, UR13 ;  /* 0x000000072a0d72a4 */ /* 0x000fe2000f8e020d */
[----:B------:R-:W-:Y:S02]  /*4e80*/  @!UP0 UMOV UR5, UR8 ;  /* 0x0000000800058c82 */ /* 0x000fe40008000000 */
[----:B------:R-:W-:Y:S02]  /*4e90*/  UIMAD UR14, UR5, UR15, UR14 ;  /* 0x0000000f050e72a4 */ /* 0x000fe4000f8e020e */
[----:B------:R-:W-:Y:S11]  /*4ea0*/  UIMAD UR13, UR6, UR42, UR13 ;  /* 0x0000002a060d72a4 */ /* 0x000ff6000f8e020d */
[----:B------:R-:W-:Y:S01]  /*4eb0*/  @!UPT UIADD3 URZ, UPT, UPT, URZ, URZ, URZ ;  /* 0x000000fffffff290 */ /* 0x000fe2000fffe0ff */
.L_x_78:
[----:B------:R-:W3:Y:S01]  /*4ec0*/  @!UP3 LDCU.128 UR8, c[0x0][0xb10] ;  /* 0x00016200ff08b7ac */ /* 0x000ee20008000c00 */
[----:B------:R-:W-:Y:S02]  /*4ed0*/  ISETP.NE.U32.AND P0, PT, RZ, UR30, PT ;  /* 0x0000001eff007c0c */ /* 0x000fe4000bf05070 */
[----:B------:R-:W-:Y:S02]  /*4ee0*/  SHF.L.U32 R4, R11, 0x1f, RZ ;  /* 0x0000001f0b047819 */ /* 0x000fe400000006ff */
[----:B------:R-:W-:Y:S01]  /*4ef0*/  ISETP.NE.AND.EX P0, PT, RZ, UR31, PT, P0 ;  /* 0x0000001fff007c0c */ /* 0x000fe2000bf05300 */
[----:B------:R-:W4:Y:S01]  /*4f00*/  @!UP3 LDCU UR5, c[0x0][0xb0c] ;  /* 0x00016180ff05b7ac */ /* 0x000f220008000800 */
[----:B------:R-:W-:Y:S02]  /*4f10*/  USHF.L.U32 UR35, UR24, 0x6, URZ ;  /* 0x0000000618237899 */ /* 0x000fe400080006ff */
[----:B------:R-:W-:Y:S02]  /*4f20*/  USHF.L.U32 UR34, UR28, 0x7, URZ ;  /* 0x000000071c227899 */ /* 0x000fe400080006ff */
[----:B---3--:R-:W-:Y:S07]  /*4f30*/  UIMAD.WIDE.U32 UR6, UR14, UR8, URZ ;  /* 0x000000080e0672a5 */ /* 0x008fee000f8e00ff */
[----:B------:R-:W-:Y:S01]  /*4f40*/  @!UP3 UMOV UR4, UR7 ;  /* 0x000000070004bc82 */ /* 0x000fe20008000000 */
[----:B----4-:R-:W-:Y:S02]  /*4f50*/  @!UP3 UISETP.NE.AND UP0, UPT, UR5, 0x1, UPT ;  /* 0x000000010500b88c */ /* 0x010fe4000bf05270 */
[----:B------:R-:W-:Y:S02]  /*4f60*/  @!UP3 USHF.R.U32.HI UR4, URZ, UR9, UR4 ;  /* 0x00000009ff04b299 */ /* 0x000fe40008011604 */
[----:B------:R-:W-:Y:S02]  /*4f70*/  UIMAD.WIDE.U32 UR6, UR13, UR11, URZ ;  /* 0x0000000b0d0672a5 */ /* 0x000fe4000f8e00ff */
[----:B------:R-:W-:Y:S02]  /*4f80*/  @!UP3 USEL UR8, UR14, UR4, !UP0 ;  /* 0x000000040e08b287 */ /* 0x000fe4000c000000 */
[----:B------:R-:W-:Y:S03]  /*4f90*/  @!UP3 UISETP.NE.AND UP0, UPT, UR10, 0x1, UPT ;  /* 0x000000010a00b88c */ /* 0x000fe6000bf05270 */
[----:B------:R-:W-:Y:S02]  /*4fa0*/  @!UP3 UMOV UR6, UR7 ;  /* 0x000000070006bc82 */ /* 0x000fe40008000000 */
[----:B------:R-:W3:Y:S02]  /*4fb0*/  @!UP3 LDCU UR4, c[0x0][0xb20] ;  /* 0x00016400ff04b7ac */ /* 0x000ee40008000800 */
[----:B---3--:R-:W-:Y:S04]  /*4fc0*/  @!UP3 USHF.R.U32.HI UR6, URZ, UR4, UR6 ;  /* 0x00000004ff06b299 */ /* 0x008fe80008011606 */
[----:B------:R-:W-:Y:S04]  /*4fd0*/  @!UP3 USEL UR6, UR13, UR6, !UP0 ;  /* 0x000000060d06b287 */ /* 0x000fe8000c000000 */
[----:B------:R-:W-:Y:S02]  /*4fe0*/  @!UP3 UIADD3 UR4, UPT, UPT, -UR8, UR6, URZ ;  /* 0x000000060804b290 */ /* 0x000fe4000fffe1ff */
[----:B------:R-:W-:Y:S02]  /*4ff0*/  @!UP3 UIADD3 UR6, UPT, UPT, UR8, -UR6, URZ ;  /* 0x800000060806b290 */ /* 0x000fe4000fffe0ff */
[----:B------:R-:W-:Y:S02]  /*5000*/  @!UP3 UIMAD UR14, UR4, UR5, UR14 ;  /* 0x00000005040eb2a4 */ /* 0x000fe4000f8e020e */
[----:B------:R-:W-:Y:S01]  /*5010*/  @!UP3 UIMAD UR13, UR6, UR10, UR13 ;  /* 0x0000000a060db2a4 */ /* 0x000fe2000f8e020d */
[----:B------:R-:W-:Y:S11]  /*5020*/  BRA.U UP4, `(.L_x_79) ;  /* 0x0000000104107547 */ /* 0x000ff6000b800000 */
[----:B------:R-:W-:Y:S04]  /*5030*/  MOV R2, UR44 ;  /* 0x0000002c00027c02 */ /* 0x000fe80008000f00 */
[----:B------:R-:W-:Y:S04]  /*5040*/  SHF.L.U32 R2, R2, 0x1f, RZ ;  /* 0x0000001f02027819 */ /* 0x000fe800000006ff */
[----:B------:R-:W3:Y:S02]  /*5050*/  SYNCS.PHASECHK.TRANS64.TRYWAIT P1, [UR21+0x68], R2 ;  /* 0x00006802ff0075a7 */ /* 0x000ee40008021115 */
[----:B---3--:R-:W-:Y:S05]  /*5060*/  @!P1 BRA `(.L_x_80) ;  /* 0x0000004000649947 */ /* 0x008fea0003800000 */
.L_x_79:
[----:B------:R-:W-:Y:S05]  /*5070*/  BRA.U !UP6, `(.L_x_81) ;  /* 0x000000010e387547 */ /* 0x000fea000b800000 */
[----:B------:R-:W-:Y:S01]  /*5080*/  UPLOP3.LUT UP1, UPT, UPT, UPT, UP5, 0x80, 0x8 ;  /* 0x000000000008789c */ /* 0x000fe20003f2f050 */
[----:B--2---:R-:W-:Y:S01]  /*5090*/  HFMA2 R0, -RZ, RZ, 0, 5.9604644775390625e-08 ;  /* 0x00000001ff007431 */ /* 0x004fe200000001ff */
[----:B------:R-:W2:Y:S01]  /*50a0*/  LDCU.64 UR8, c[0x0][0x358] ;  /* 0x00006b00ff0877ac */ /* 0x000ea20008000a00 */
[----:B------:R-:W-:Y:S03]  /*50b0*/  IMAD.MOV.U32 R52, RZ, RZ, 0x1 ;  /* 0x00000001ff347424 */ /* 0x000fe600078e00ff */
[----:B------:R-:W-:Y:S05]  /*50c0*/  PLOP3.LUT P1, PT, PT, PT, UP1, 0x80, 0x8 ;  /* 0x000000000008781c */ /* 0x000fea0003f2f018 */
[----:B------:R-:W3:Y:S01]  /*50d0*/  @UP1 LDCU.64 UR4, c[0x0][0x888] ;  /* 0x00011100ff0417ac */ /* 0x000ee20008000a00 */
[----:B------:R-:W-:Y:S07]  /*50e0*/  @UP1 UIMAD UR6, UR60, UR30, URZ ;  /* 0x0000001e3c0612a4 */ /* 0x000fee000f8e02ff */
[----:B------:R-:W-:Y:S01]  /*50f0*/  @!P1 PRMT R52, R0, 0x7610, R52 ;  /* 0x0000761000349816 */ /* 0x000fe20000000034 */
[----:B---3--:R-:W-:Y:S06]  /*5100*/  @UP1 UIMAD.WIDE UR4, UR6, 0x4, UR4 ;  /* 0x00000004060418a5 */ /* 0x008fec000f8e0204 */
[----:B------:R-:W-:Y:S01]  /*5110*/  IMAD.U32 R6, RZ, RZ, UR4 ;  /* 0x00000004ff067e24 */ /* 0x000fe2000f8e00ff */
[----:B------:R-:W-:Y:S04]  /*5120*/  MOV R7, UR5 ;  /* 0x0000000500077c02 */ /* 0x000fe80008000f00 */
[----:B------:R-:W3:Y:S01]  /*5130*/  @!UP1 LDCU UR4, c[0x0][0x880] ;  /* 0x00011000ff0497ac */ /* 0x000ee20008000800 */
[----:B--2--5:R4:W5:Y:S02]  /*5140*/  @P1 LDG.E R27, desc[UR8][R6.64] ;  /* 0x00000008061b1981 */ /* 0x024964000c1e1900 */
[----:B---34-:R-:W-:Y:S07]  /*5150*/  @!P1 IMAD.U32 R27, RZ, RZ, UR4 ;  /* 0x00000004ff1b9e24 */ /* 0x018fee000f8e00ff */
.L_x_81:
[----:B-----5:R-:W-:Y:S01]  /*5160*/  @!P0 FSETP.EQ.AND P2, PT, R27, RZ, PT ;  /* 0x000000ff1b00820b */ /* 0x020fe20003f42000 */
[----:B------:R-:W-:Y:S01]  /*5170*/  @!UPT UIADD3 URZ, UPT, UPT, URZ, URZ, URZ ;  /* 0x000000fffffff290 */ /* 0x000fe2000fffe0ff */
[----:B------:R-:W-:Y:S11]  /*5180*/  @!P0 BRA `(.L_x_82) ;  /* 0x0000000000148947 */ /* 0x000ff60003800000 */
[----:B------:R-:W-:Y:S02]  /*5190*/  LOP3.LUT P0, RZ, R52, 0xff, RZ, 0xc0, !PT ;  /* 0x000000ff34ff7812 */ /* 0x000fe4000780c0ff */
[----:B------:R-:W-:Y:S04]  /*51a0*/  PLOP3.LUT P2, PT, PT, PT, UP1, 0x80, 0x8 ;  /* 0x000000000008781c */ /* 0x000fe80003f4f018 */
[----:B------:R-:W-:Y:S07]  /*51b0*/  PLOP3.LUT P2, PT, P2, PT, PT, 0x8, 0x80 ;  /* 0x000000000080781c */ /* 0x000fee000174e170 */
[----:B------:R-:W-:Y:S11]  /*51c0*/  @P0 FSETP.EQ.AND P2, PT, R27, RZ, PT ;  /* 0x000000ff1b00020b */ /* 0x000ff60003f42000 */
[----:B------:R-:W-:Y:S02]  /*51d0*/  @!UPT UIADD3 URZ, UPT, UPT, URZ, URZ, URZ ;  /* 0x000000fffffff290 */ /* 0x000fe4000fffe0ff */
.L_x_82:
[----:B------:R-:W3:Y:S01]  /*51e0*/  SYNCS.PHASECHK.TRANS64.TRYWAIT P0, [UR21+0x40], R4 ;  /* 0x00004004ff0075a7 */ /* 0x000ee20008001115 */
[----:B------:R-:W-:Y:S04]  /*51f0*/  ELECT P1, URZ, PT ;  /* 0x0000000000ff782f */ /* 0x000fe80003820000 */
[----:B------:R-:W-:Y:S01]  /*5200*/  PLOP3.LUT P1, PT, P2, P1, PT, 0xf2, 0x2f ;  /* 0x00000000002f781c */ /* 0x000fe20001723e72 */
[----:B------:R-:W-:Y:S01]  /*5210*/  @!UPT UIADD3 URZ, UPT, UPT, URZ, URZ, URZ ;  /* 0x000000fffffff290 */ /* 0x000fe2000fffe0ff */
[----:B---3--:R-:W-:Y:S11]  /*5220*/  @!P0 BRA `(.L_x_83) ;  /* 0x00000040000c8947 */ /* 0x008ff60003800000 */
.L_x_166:
[----:B--2---:R-:W-:Y:S01]  /*5230*/  @!P1 IADD3 R2, P0, PT, R12, 0x580, RZ ;  /* 0x000005800c029810 */ /* 0x004fe20007f1e0ff */
[----:B------:R-:W-:Y:S01]  /*5240*/  VOTEU.ALL UP0, P1 ;  /* 0x0000000000ff7886 */ /* 0x000fe20000800000 */
[----:B------:R-:W-:Y:S01]  /*5250*/  UMOV UR6, 0x0 ;  /* 0x0000000000067882 */ /* 0x000fe20000000000 */
[----:B------:R-:W-:Y:S01]  /*5260*/  UMOV UR7, 0x10000000 ;  /* 0x1000000000077882 */ /* 0x000fe20000000000 */
[----:B------:R-:W-:Y:S01]  /*5270*/  @!P1 R2UR UR5, R2 ;  /* 0x00000000020592ca */ /* 0x000fe200000e0000 */
[----:B------:R-:W-:Y:S01]  /*5280*/  @!P1 IMAD.X R0, RZ, RZ, R13, P0 ;  /* 0x000000ffff009224 */ /* 0x000fe200000e060d */
[----:B------:R-:W-:Y:S01]  /*5290*/  @!UP0 UIADD3 UR32, UPT, UPT, UR21, 0x400, URZ ;  /* 0x0000040015208890 */ /* 0x000fe2000fffe0ff */
[----:B------:R-:W-:Y:S01]  /*52a0*/  VOTEU.ALL UP0, P1 ;  /* 0x0000000000ff7886 */ /* 0x000fe20000800000 */
[----:B------:R-:W-:Y:S02]  /*52b0*/  UMOV UR36, UR60 ;  /* 0x0000003c00247c82 */ /* 0x000fe40008000000 */
[----:B------:R-:W-:Y:S01]  /*52c0*/  @!P1 R2UR UR4, R0 ;  /* 0x00000000000492ca */ /* 0x000fe200000e0000 */
[----:B------:R-:W-:Y:S06]  /*52d0*/  @!P1 IMAD.MOV.U32 R0, RZ, RZ, 0x2000 ;  /* 0x00002000ff009424 */ /* 0x000fec00078e00ff */
[----:B------:R-:W-:Y:S06]  /*52e0*/  IMAD.U32 R6, RZ, RZ, UR5 ;  /* 0x00000005ff067e24 */ /* 0x000fec000f8e00ff */
[----:B------:R-:W-:Y:S01]  /*52f0*/  IMAD.U32 R7, RZ, RZ, UR4 ;  /* 0x00000004ff077e24 */ /* 0x000fe2000f8e00ff */
[----:B------:R-:W-:Y:S04]  /*5300*/  @!P1 R2UR UR4, R6 ;  /* 0x00000000060492ca */ /* 0x000fe800000e0000 */
[----:B------:R-:W-:Y:S11]  /*5310*/  @!P1 R2UR UR5, R7 ;  /* 0x00000000070592ca */ /* 0x000ff600000e0000 */
[----:B------:R-:W-:Y:S02]  /*5320*/  @!UPT UIADD3 URZ, UPT, UPT, URZ, URZ, URZ ;  /* 0x000000fffffff290 */ /* 0x000fe4000fffe0ff */
[----:B------:R2:W-:Y:S01]  /*5330*/  @!UP0 UTMALDG.3D [UR32], [UR4], desc[UR6] ;  /* 0x00000620040085b4 */ /* 0x0005e20008011000 */
[----:B------:R3:W-:Y:S01]  /*5340*/  @!P1 SYNCS.ARRIVE.TRANS64.RED.A0TR RZ, [UR21+0x20], R0 ;  /* 0x00002000ffff99a7 */ /* 0x0007e20008300415 */
[----:B--2---:R-:W-:Y:S09]  /*5350*/  UPRMT UR4, UR55, 0x654, UR33 ;  /* 0x0000065437047896 */ /* 0x004ff20008000021 */
[----:B------:R-:W-:Y:S01]  /*5360*/  SYNCS.ARRIVE.TRANS64.RED.A1T0 RZ, [UR4], RZ ;  /* 0x000000ffffff79a7 */ /* 0x000fe20008100404 */
[----:B------:R-:W2:Y:S02]  /*5370*/  SYNCS.PHASECHK.TRANS64.TRYWAIT P0, [UR21+0x48], R4 ;  /* 0x00004804ff0075a7 */ /* 0x000ea40008001115 */
[----:B--23--:R-:W-:Y:S05]  /*5380*/  @!P0 BRA `(.L_x_84) ;  /* 0x0000003c00cc8947 */ /* 0x00cfea0003800000 */
.L_x_168:
[----:B------:R-:W-:Y:S01]  /*5390*/  @!P1 IADD3 R2, P0, PT, R12, 0x580, RZ ;  /* 0x000005800c029810 */ /* 0x000fe20007f1e0ff */
[----:B------:R-:W-:Y:S01]  /*53a0*/  VOTEU.ALL UP0, P1 ;  /* 0x0000000000ff7886 */ /* 0x000fe20000800000 */
[----:B------:R-:W-:Y:S01]  /*53b0*/  UMOV UR6, 0x0 ;  /* 0x0000000000067882 */ /* 0x000fe20000000000 */
[----:B------:R-:W-:Y:S01]  /*53c0*/  UMOV UR7, 0x10000000 ;  /* 0x1000000000077882 */ /* 0x000fe20000000000 */
[----:B------:R-:W-:Y:S01]  /*53d0*/  @!P1 R2UR UR5, R2 ;  /* 0x00000000020592ca */ /* 0x000fe200000e0000 */
[----:B--2---:R-:W-:Y:S01]  /*53e0*/  @!P1 IMAD.X R0, RZ, RZ, R13, P0 ;  /* 0x000000ffff009224 */ /* 0x004fe200000e060d */
[----:B------:R-:W-:Y:S02]  /*53f0*/  @!UP0 UIADD3 UR26, UPT, UPT, UR34, 0x20, URZ ;  /* 0x00000020221a8890 */ /* 0x000fe4000fffe0ff */
[----:B------:R-:W-:Y:S02]  /*5400*/  @!UP0 UIADD3 UR24, UPT, UPT, UR21, 0x2400, URZ ;  /* 0x0000240015188890 */ /* 0x000fe4000fffe0ff */
[----:B------:R-:W-:Y:S01]  /*5410*/  @!P1 R2UR UR4, R0 ;  /* 0x00000000000492ca */ /* 0x000fe200000e0000 */
[----:B------:R-:W-:Y:S01]  /*5420*/  VOTEU.ALL UP0, P1 ;  /* 0x0000000000ff7886 */ /* 0x000fe20000800000 */
[----:B------:R-:W-:Y:S01]  /*5430*/  UMOV UR27, UR35 ;  /* 0x00000023001b7c82 */ /* 0x000fe20008000000 */
[----:B------:R-:W-:Y:S01]  /*5440*/  UMOV UR28, UR60 ;  /* 0x0000003c001c7c82 */ /* 0x000fe20008000000 */
[----:B------:R-:W-:Y:S03]  /*5450*/  @!P1 IMAD.MOV.U32 R0, RZ, RZ, 0x2000 ;  /* 0x00002000ff009424 */ /* 0x000fe600078e00ff */
        /* <DEDUP_REMOVED lines=11> */
.L_x_170:
[----:B------:R-:W-:Y:S01]  /*5510*/  @!P1 IADD3 R2, P0, PT, R12, 0x580, RZ ;  /* 0x000005800c029810 */ /* 0x000fe20007f1e0ff */
[----:B------:R-:W-:Y:S01]  /*5520*/  VOTEU.ALL UP0, P1 ;  /* 0x0000000000ff7886 */ /* 0x000fe20000800000 */
[----:B------:R-:W-:Y:S01]  /*5530*/  UMOV UR6, 0x0 ;  /* 0x0000000000067882 */ /* 0x000fe20000000000 */
[----:B------:R-:W-:Y:S01]  /*5540*/  UMOV UR7, 0x10000000 ;  /* 0x1000000000077882 */ /* 0x000fe20000000000 */
[----:B------:R-:W-:Y:S01]  /*5550*/  @!P1 R2UR UR5, R2 ;  /* 0x00000000020592ca */ /* 0x000fe200000e0000 */
[----:B--2---:R-:W-:Y:S01]  /*5560*/  @!P1 IMAD.X R0, RZ, RZ, R13, P0 ;  /* 0x000000ffff009224 */ /* 0x004fe200000e060d */
[----:B------:R-:W-:Y:S01]  /*5570*/  @!UP0 UIADD3 UR18, UPT, UPT, UR34, 0x40, URZ ;  /* 0x0000004022128890 */ /* 0x000fe2000fffe0ff */
[----:B------:R-:W-:Y:S01]  /*5580*/  VIADD R10, R10, 0x1 ;  /* 0x000000010a0a7836 */ /* 0x000fe20000000000 */
        /* <DEDUP_REMOVED lines=17> */
.L_x_172:
[----:B------:R-:W-:Y:S01]  /*56a0*/  @!P1 IADD3 R2, P0, PT, R12, 0x580, RZ ;  /* 0x000005800c029810 */ /* 0x000fe20007f1e0ff */
[----:B------:R-:W-:Y:S01]  /*56b0*/  VOTEU.ALL UP0, P1 ;  /* 0x0000000000ff7886 */ /* 0x000fe20000800000 */
[----:B------:R-:W-:Y:S01]  /*56c0*/  UMOV UR6, 0x0 ;  /* 0x0000000000067882 */ /* 0x000fe20000000000 */
[----:B------:R-:W-:Y:S01]  /*56d0*/  UMOV UR7, 0x10000000 ;  /* 0x1000000000077882 */ /* 0x000fe20000000000 */
[----:B------:R-:W-:Y:S01]  /*56e0*/  @!P1 R2UR UR5, R2 ;  /* 0x00000000020592ca */ /* 0x000fe200000e0000 */
[----:B--2---:R-:W-:Y:S01]  /*56f0*/  @!P1 IMAD.X R0, RZ, RZ, R13, P0 ;  /* 0x000000ffff009224 */ /* 0x004fe200000e060d */
[----:B------:R-:W-:Y:S01]  /*5700*/  @!UP0 UIADD3 UR10, UPT, UPT, UR34, 0x60, URZ ;  /* 0x00000060220a8890 */ /* 0x000fe2000fffe0ff */
[----:B------:R-:W-:Y:S01]  /*5710*/  R2UR UR18, R54 ;  /* 0x00000000361272ca */ /* 0x000fe200000e0000 */
[----:B------:R-:W-:Y:S01]  /*5720*/  @!UP0 UIADD3 UR8, UPT, UPT, UR21, 0x6400, URZ ;  /* 0x0000640015088890 */ /* 0x000fe2000fffe0ff */
[----:B------:R-:W-:Y:S01]  /*5730*/  R2UR UR16, R55 ;  /* 0x00000000371072ca */ /* 0x000fe200000e0000 */
[----:B------:R-:W-:Y:S01]  /*5740*/  @!UP0 UIADD3 UR9, UPT, UPT, UR21, 0x38, URZ ;  /* 0x0000003815098890 */ /* 0x000fe2000fffe0ff */
[----:B------:R-:W-:Y:S01]  /*5750*/  @!P1 R2UR UR4, R0 ;  /* 0x00000000000492ca */ /* 0x000fe200000e0000 */
[----:B------:R-:W-:Y:S01]  /*5760*/  VOTEU.ALL UP0, P1 ;  /* 0x0000000000ff7886 */ /* 0x000fe20000800000 */
[----:B------:R-:W-:Y:S01]  /*5770*/  UMOV UR11, UR35 ;  /* 0x00000023000b7c82 */ /* 0x000fe20008000000 */
[----:B------:R-:W-:Y:S01]  /*5780*/  UMOV UR12, UR60 ;  /* 0x0000003c000c7c82 */ /* 0x000fe20008000000 */
[C---:B------:R-:W-:Y:S01]  /*5790*/  ISETP.NE.AND P0, PT, R10.reuse, 0x2, PT ;  /* 0x000000020a00780c */ /* 0x040fe20003f05270 */
[----:B------:R-:W-:Y:S01]  /*57a0*/  UMOV UR60, UR29 ;  /* 0x0000001d003c7c82 */ /* 0x000fe20008000000 */
[----:B------:R-:W-:Y:S01]  /*57b0*/  IMAD.U32 R4, RZ, RZ, UR5 ;  /* 0x00000005ff047e24 */ /* 0x000fe2000f8e00ff */
[----:B------:R-:W-:Y:S01]  /*57c0*/  LOP3.LUT R11, R11, 0x1, RZ, 0x3c, !PT ;  /* 0x000000010b0b7812 */ /* 0x000fe200078e3cff */
[----:B------:R-:W-:Y:S01]  /*57d0*/  UPLOP3.LUT UP4, UPT, UPT, UPT, UPT, 0x80, 0x8 ;  /* 0x000000000008789c */ /* 0x000fe20003f8f070 */
[----:B------:R-:W-:Y:S01]  /*57e0*/  SEL R0, RZ, 0x1, P0 ;  /* 0x00000001ff007807 */ /* 0x000fe20000000000 */
[----:B------:R-:W-:Y:S01]  /*57f0*/  UIADD3 UR28, UPT, UPT, UR13, UR18, URZ ;  /* 0x000000120d1c7290 */ /* 0x000fe2000fffe0ff */
[----:B------:R-:W-:Y:S01]  /*5800*/  SEL R10, R10, RZ, P0 ;  /* 0x000000ff0a0a7207 */ /* 0x000fe20000000000 */
[----:B------:R-:W-:Y:S01]  /*5810*/  UIADD3 UR24, UPT, UPT, UR14, UR16, URZ ;  /* 0x000000100e187290 */ /* 0x000fe2000fffe0ff */
[----:B------:R-:W-:Y:S01]  /*5820*/  IMAD.U32 R5, RZ, RZ, UR4 ;  /* 0x00000004ff057e24 */ /* 0x000fe2000f8e00ff */
[----:B------:R-:W-:Y:S02]  /*5830*/  @!P1 R2UR UR4, R4 ;  /* 0x00000000040492ca */ /* 0x000fe400000e0000 */
[----:B------:R-:W-:Y:S02]  /*5840*/  LOP3.LUT R9, R9, R0, RZ, 0x3c, !PT ;  /* 0x0000000009097212 */ /* 0x000fe400078e3cff */
[----:B------:R-:W-:Y:S11]  /*5850*/  @!P1 R2UR UR5, R5 ;  /* 0x00000000050592ca */ /* 0x000ff600000e0000 */
[----:B------:R-:W-:Y:S02]  /*5860*/  @!UPT UIADD3 URZ, UPT, UPT, URZ, URZ, URZ ;  /* 0x000000fffffff290 */ /* 0x000fe4000fffe0ff */
[----:B------:R2:W-:Y:S01]  /*5870*/  @!UP0 UTMALDG.3D [UR8], [UR4], desc[UR6] ;  /* 0x00000608040085b4 */ /* 0x0005e20008011000 */
[----:B------:R2:W-:Y:S01]  /*5880*/  @!P1 SYNCS.ARRIVE.TRANS64.RED.A0TR RZ, [UR21+0x38], R3 ;  /* 0x00003803ffff99a7 */ /* 0x0005e20008300415 */
[----:B------:R-:W-:Y:S01]  /*5890*/  SYNCS.ARRIVE.TRANS64.RED.A1T0 RZ, [UR45], RZ ;  /* 0x000000ffffff79a7 */ /* 0x000fe2000810042d */
[----:B------:R-:W-:Y:S05]  /*58a0*/  BRA.U UP2, `(.L_x_87) ;  /* 0xfffffff102487547 */ /* 0x000fea000b83ffff */
[----:B------:R-:W-:-:S04]  /*58b0*/  SHF.L.U32 R2, R11, 0x1f, RZ ;  /* 0x0000001f0b027819 */ /* 0x000fc800000006ff */
[----:B------:R-:W3:Y:S02]  /*58c0*/  SYNCS.PHASECHK.TRANS64.TRYWAIT P0, [UR21+0x40], R2 ;  /* 0x00004002ff0075a7 */ /* 0x000ee40008001115 */
[----:B---3--:R-:W-:Y:S05]  /*58d0*/  @!P0 BRA `(.L_x_88) ;  /* 0x0000003800c08947 */ /* 0x008fea0003800000 */
.L_x_174:
[----:B------:R-:W4:Y:S02]  /*58e0*/  SYNCS.PHASECHK.TRANS64.TRYWAIT P0, [UR21+0x48], R2 ;  /* 0x00004802ff0075a7 */ /* 0x000f240008001115 */
[----:B----4-:R-:W-:Y:S05]  /*58f0*/  @!P0 BRA `(.L_x_89) ;  /* 0x0000003800d08947 */ /* 0x010fea0003800000 */
.L_x_176:
[----:B------:R-:W4:Y:S02]  /*5900*/  SYNCS.PHASECHK.TRANS64.TRYWAIT P0, [UR21+0x50], R2 ;  /* 0x00005002ff0075a7 */ /* 0x000f240008001115 */
[----:B----4-:R-:W-:Y:S05]  /*5910*/  @!P0 BRA `(.L_x_90) ;  /* 0x0000003800e08947 */ /* 0x010fea0003800000 */
.L_x_178:
[----:B---3--:R-:W-:-:S07]  /*5920*/  MOV R0, UR21 ;  /* 0x0000001500007c02 */ /* 0x008fce0008000f00 */
.L_x_91:
[----:B---3--:R-:W-:-:S04]  /*5930*/  SHF.L.U32 R2, R11, 0x1f, RZ ;  /* 0x0000001f0b027819 */ /* 0x008fc800000006ff */
[----:B------:R3:W4:Y:S03]  /*5940*/  SYNCS.PHASECHK.TRANS64.TRYWAIT P0, [R0+URZ+0x58], R2 ;  /* 0x00005802000075a7 */ /* 0x00072600080011ff */
[----:B----4-:R-:W-:Y:S05]  /*5950*/  @!P0 NANOSLEEP.SYNCS 0x989680 ;  /* 0x009896800000895d */ /* 0x010fea0003900000 */
[----:B------:R-:W4:Y:S02]  /*5960*/  @!P0 SYNCS.PHASECHK.TRANS64 P0, [R0+URZ+0x58], R2 ;  /* 0x00005802000085a7 */ /* 0x000f2400080010ff */
[----:B-12-4-:R-:W-:Y:S05]  /*5970*/  @P0 EXIT ;  /* 0x000000000000094d */ /* 0x016fea0003800000 */
[----:B------:R-:W-:Y:S05]  /*5980*/  BRA `(.L_x_91) ;  /* 0xfffffffc00e87947 */ /* 0x000fea000383ffff */
.L_x_76:
[----:B------:R-:W-:-:S06]  /*5990*/  UISETP.GE.AND UP0, UPT, UR18, 0x4, UPT ;  /* 0x000000041200788c */ /* 0x000fcc000bf06270 */
[----:B------:R-:W-:-:S13]  /*59a0*/  PLOP3.LUT P0, PT, PT, PT, UP0, 0x80, 0x8 ;  /* 0x000000000008781c */ /* 0x000fda0003f0f008 */
[----:B-1----:R-:W-:Y:S05]  /*59b0*/  @!P0 EXIT ;  /* 0x000000000000894d */ /* 0x002fea0003800000 */
[----:B------:R-:W-:Y:S01]  /*59c0*/  BAR.SYNC.DEFER_BLOCKING 0x6, 0xa0 ;  /* 0x0182800000007b1d */ /* 0x000fe20000010000 */
[C---:B------:R-:W-:Y:S01]  /*59d0*/  IMAD.SHL.U32 R6, R64.reuse, 0x20, RZ ;  /* 0x0000002040067824 */ /* 0x040fe200078e00ff */
[C---:B------:R-:W-:Y:S01]  /*59e0*/  R2P PR, R64.reuse, 0x6 ;  /* 0x0000000640007804 */ /* 0x040fe20000000000 */
[C---:B------:R-:W-:Y:S01]  /*59f0*/  IMAD.SHL.U32 R2, R64.reuse, 0x4, RZ ;  /* 0x0000000440027824 */ /* 0x040fe200078e00ff */
[----:B------:R-:W-:Y:S01]  /*5a00*/  CS2R R58, SRZ ;  /* 0x00000000003a7805 */ /* 0x000fe2000001ff00 */
[----:B------:R-:W-:Y:S01]  /*5a10*/  IMAD.U32 R23, R64, 0x10000, RZ ;  /* 0x0001000040177824 */ /* 0x000fe200078e00ff */
[----:B------:R-:W-:Y:S01]  /*5a20*/  UMOV UR43, 0x400 ;  /* 0x00000400002b7882 */ /* 0x000fe20000000000 */
[----:B------:R-:W1:Y:S01]  /*5a30*/  LDCU.64 UR4, c[0x0][0x890] ;  /* 0x00011200ff0477ac */ /* 0x000e620008000a00 */
[----:B------:R-:W2:Y:S01]  /*5a40*/  LDC.64 R50, c[0x0][0x8b0] ;  /* 0x00022c00ff327b82 */ /* 0x000ea20000000a00 */
[----:B------:R-:W-:Y:S01]  /*5a50*/  LOP3.LUT R3, R6, 0xe0, RZ, 0xc0, !PT ;  /* 0x000000e006037812 */ /* 0x000fe200078ec0ff */
[----:B------:R-:W-:Y:S01]  /*5a60*/  IMAD.SHL.U32 R26, R64, 0x10, RZ ;  /* 0x00000010401a7824 */ /* 0x000fe200078e00ff */
[----:B------:R-:W-:Y:S01]  /*5a70*/  ULEA UR43, UR55, UR43, 0x18 ;  /* 0x0000002b372b7291 */ /* 0x000fe2000f8ec0ff */
[----:B------:R-:W-:Y:S01]  /*5a80*/  LOP3.LUT R6, R6, 0x100, RZ, 0xc0, !PT ;  /* 0x0000010006067812 */ /* 0x000fe200078ec0ff */
[----:B------:R-:W-:Y:S01]  /*5a90*/  IMAD.MOV.U32 R63, RZ, RZ, 0x10 ;  /* 0x00000010ff3f7424 */ /* 0x000fe200078e00ff */
[----:B------:R-:W-:Y:S01]  /*5aa0*/  LOP3.LUT R2, R3, 0x1c, R2, 0xf8, !PT ;  /* 0x0000001c03027812 */ /* 0x000fe200078ef802 */
[----:B------:R-:W-:Y:S01]  /*5ab0*/  IMAD.MOV.U32 R62, RZ, RZ, 0x20 ;  /* 0x00000020ff3e7424 */ /* 0x000fe200078e00ff */
[----:B------:R-:W3:Y:S01]  /*5ac0*/  LDC.64 R48, c[0x0][0x8a8] ;  /* 0x00022a00ff307b82 */ /* 0x000ee20000000a00 */
[----:B------:R-:W-:Y:S01]  /*5ad0*/  SHF.R.U32.HI R3, RZ, 0x2, R64 ;  /* 0x00000002ff037819 */ /* 0x000fe20000011640 */
[----:B------:R-:W-:Y:S01]  /*5ae0*/  IMAD.MOV.U32 R61, RZ, RZ, 0x1 ;  /* 0x00000001ff3d7424 */ /* 0x000fe200078e00ff */
[----:B------:R-:W-:Y:S01]  /*5af0*/  LOP3.LUT R23, R23, 0x600000, RZ, 0xc0, !PT ;  /* 0x0060000017177812 */ /* 0x000fe200078ec0ff */
[----:B------:R-:W-:Y:S01]  /*5b00*/  IMAD.MOV.U32 R22, RZ, RZ, RZ ;  /* 0x000000ffff167224 */ /* 0x000fe200078e00ff */
[----:B------:R-:W-:Y:S01]  /*5b10*/  LOP3.LUT R26, R6, 0x600, R26, 0xf8, !PT ;  /* 0x00000600061a7812 */ /* 0x000fe200078ef81a */
[----:B------:R-:W-:Y:S01]  /*5b20*/  IMAD.MOV.U32 R60, RZ, RZ, RZ ;  /* 0x000000ffff3c7224 */ /* 0x000fe200078e00ff */
[----:B------:R-:W-:Y:S01]  /*5b30*/  LOP3.LUT R2, R2, 0x4, R3, 0x78, !PT ;  /* 0x0000000402027812 */ /* 0x000fe200078e7803 */
[----:B------:R-:W4:Y:S01]  /*5b40*/  LDS R0, [UR43+0x120] ;  /* 0x0001202bff007984 */ /* 0x000f220008000800 */
[----:B-1----:R-:W-:Y:S01]  /*5b50*/  IMAD.U32 R66, RZ, RZ, UR4 ;  /* 0x00000004ff427e24 */ /* 0x002fe2000f8e00ff */
[----:B------:R-:W-:Y:S01]  /*5b60*/  UIADD3 UR4, UPT, UPT, UR43, 0x400, URZ ;  /* 0x000004002b047890 */ /* 0x000fe2000fffe0ff */
[----:B------:R-:W-:Y:S01]  /*5b70*/  LOP3.LUT R26, R26, R2, RZ, 0xfc, !PT ;  /* 0x000000021a1a7212 */ /* 0x000fe200078efcff */
[----:B------:R-:W-:Y:S01]  /*5b80*/  IMAD.U32 R65, RZ, RZ, UR5 ;  /* 0x00000005ff417e24 */ /* 0x000fe2000f8e00ff */
[----:B------:R-:W-:Y:S01]  /*5b90*/  LOP3.LUT R64, R64, 0x60, RZ, 0xc0, !PT ;  /* 0x0000006040407812 */ /* 0x000fe200078ec0ff */
[----:B------:R-:W1:Y:S01]  /*5ba0*/  LDCU UR54, c[0x0][0x370] ;  /* 0x00006e00ff3677ac */ /* 0x000e620008000800 */
[----:B------:R-:W-:Y:S01]  /*5bb0*/  SEL R63, R63, 0xfffffff0, !P2 ;  /* 0xfffffff03f3f7807 */ /* 0x000fe20005000000 */
[----:B------:R-:W-:Y:S01]  /*5bc0*/  IMAD.U32 R56, RZ, RZ, UR4 ;  /* 0x00000004ff387e24 */ /* 0x000fe2000f8e00ff */
[----:B------:R-:W-:Y:S01]  /*5bd0*/  SEL R62, R62, 0xffffffe0, !P1 ;  /* 0xffffffe03e3e7807 */ /* 0x000fe20004800000 */
[----:B------:R-:W1:Y:S01]  /*5be0*/  LDCU UR42, c[0x0][0xb0c] ;  /* 0x00016180ff2a77ac */ /* 0x000e620008000800 */
[----:B------:R-:W1:Y:S01]  /*5bf0*/  LDCU UR38, c[0x0][0xb30] ;  /* 0x00016600ff2677ac */ /* 0x000e620008000800 */
[----:B------:R-:W1:Y:S01]  /*5c00*/  LDCU.64 UR52, c[0x0][0x888] ;  /* 0x00011100ff3477ac */ /* 0x000e620008000a00 */
[----:B------:R-:W1:Y:S01]  /*5c10*/  LDCU.64 UR40, c[0x0][0xb28] ;  /* 0x00016500ff2877ac */ /* 0x000e620008000a00 */
[----:B------:R-:W1:Y:S01]  /*5c20*/  LDCU.128 UR56, c[0x0][0xb10] ;  /* 0x00016200ff3877ac */ /* 0x000e620008000c00 */
[----:B------:R-:W1:Y:S01]  /*5c30*/  LDCU UR47, c[0x0][0x374] ;  /* 0x00006e80ff2f77ac */ /* 0x000e620008000800 */
[----:B------:R-:W-:Y:S01]  /*5c40*/  UMOV UR46, URZ ;  /* 0x000000ff002e7c82 */ /* 0x000fe20008000000 */
[----:B------:R-:W-:Y:S01]  /*5c50*/  UMOV UR45, URZ ;  /* 0x000000ff002d7c82 */ /* 0x000fe20008000000 */
[----:B-1234-:R-:W-:-:S07]  /*5c60*/  IMAD.IADD R23, R0, 0x1, R23 ;  /* 0x0000000100177824 */ /* 0x01efce00078e0217 */
.L_x_135:
[C---:B------:R-:W-:Y:S02]  /*5c70*/  LEA R3, R58.reuse, UR43, 0x3 ;  /* 0x0000002b3a037c11 */ /* 0x040fe4000f8e18ff */
[----:B------:R-:W-:Y:S02]  /*5c80*/  SHF.L.U32 R0, R59, 0x1f, RZ ;  /* 0x0000001f3b007819 */ /* 0x000fe400000006ff */
[----:B-1----:R-:W-:Y:S02]  /*5c90*/  LEA R4, R58, UR43, 0x4 ;  /* 0x0000002b3a047c11 */ /* 0x002fe4000f8e20ff */
[----:B------:R-:W1:Y:S02]  /*5ca0*/  SYNCS.PHASECHK.TRANS64.TRYWAIT P0, [R3+URZ+0x70], R0 ;  /* 0x00007000030075a7 */ /* 0x000e6400080011ff */
[----:B-1----:R-:W-:Y:S05]  /*5cb0*/  @!P0 BRA `(.L_x_92) ;  /* 0x0000003800108947 */ /* 0x002fea0003800000 */
.L_x_179:
[----:B------:R-:W2:Y:S01]  /*5cc0*/  LDS.128 R4, [R4+0x100] ;  /* 0x0001000004047984 */ /* 0x000ea20000000c00 */
[----:B------:R-:W-:Y:S01]  /*5cd0*/  UISETP.GE.AND UP0, UPT, UR39, 0x1, UPT ;  /* 0x000000012700788c */ /* 0x000fe2000bf06270 */
[----:B------:R-:W-:Y:S01]  /*5ce0*/  @!PT LDS RZ, [RZ] ;  /* 0x00000000fffff984 */ /* 0x000fe20000000800 */
[----:B------:R-:W-:Y:S01]  /*5cf0*/  @!PT LDS RZ, [RZ] ;  /* 0x00000000fffff984 */ /* 0x000fe20000000800 */
[----:B------:R-:W-:Y:S01]  /*5d00*/  @!PT LDS RZ, [RZ] ;  /* 0x00000000fffff984 */ /* 0x000fe20000000800 */
[----:B------:R-:W-:Y:S01]  /*5d10*/  @!PT LDS RZ, [RZ] ;  /* 0x00000000fffff984 */ /* 0x000fe20000000800 */
[----:B------:R3:W-:Y:S06]  /*5d20*/  MEMBAR.ALL.CTA ;  /* 0x0000000000007992 */ /* 0x0007ec0000008000 */
[----:B---3--:R-:W3:Y:S01]  /*5d30*/  FENCE.VIEW.ASYNC.S ;  /* 0x00000000000073c6 */ /* 0x008ee20000000000 */
[----:B--2---:R-:W-:Y:S11]  /*5d40*/  LOP3.LUT P0, RZ, R6, 0x1, RZ, 0xc0, !PT ;  /* 0x0000000106ff7812 */ /* 0x004ff6000780c0ff */
[----:B------:R-:W-:Y:S02]  /*5d50*/  @!UPT UIADD3 URZ, UPT, UPT, URZ, URZ, URZ ;  /* 0x000000fffffff290 */ /* 0x000fe4000fffe0ff */
[----:B---3--:R-:W-:Y:S01]  /*5d60*/  VOTEU.ANY UP1, P0 ;  /* 0x0000000000ff7886 */ /* 0x008fe20000020100 */
[----:B------:R-:W-:Y:S01]  /*5d70*/  PLOP3.LUT P0, PT, PT, PT, UP1, 0x80, 0x8 ;  /* 0x000000000008781c */ /* 0x000fe20003f0f018 */
[----:B------:R-:W-:Y:S11]  /*5d80*/  UP2UR UR62, UPR, URZ, 0x2 ;  /* 0x00000002ff3e7883 */ /* 0x000ff60008000000 */
[----:B------:R-:W-:Y:S01]  /*5d90*/  @!UPT UIADD3 URZ, UPT, UPT, URZ, URZ, URZ ;  /* 0x000000fffffff290 */ /* 0x000fe2000fffe0ff */
[----:B-1----:R-:W-:Y:S02]  /*5da0*/  @P0 SHF.R.U32.HI R0, RZ, 0x10, R5 ;  /* 0x00000010ff000819 */ /* 0x002fe40000011605 */
        /* <DEDUP_REMOVED lines=12> */
[----:B------:R-:W2:Y:S01]  /*5e70*/  LDCU UR12, c[0x0][0xb20] ;  /* 0x00016400ff0c77ac */ /* 0x000ea20008000800 */
[----:B------:R-:W-:Y:S02]  /*5e80*/  UIMAD.WIDE.U32 UR4, UR47, UR59, URZ ;  /* 0x0000003b2f0472a5 */ /* 0x000fe4000f8e00ff */
[----:B------:R-:W-:Y:S02]  /*5e90*/  UIMAD.WIDE.U32 UR6, UR54, UR56, URZ ;  /* 0x00000038360672a5 */ /* 0x000fe4000f8e00ff */
[----:B------:R-:W-:Y:S02]  /*5ea0*/  UISETP.NE.AND UP0, UPT, UR58, 0x1, UPT ;  /* 0x000000013a00788c */ /* 0x000fe4000bf05270 */
[----:B------:R-:W-:Y:S02]  /*5eb0*/  UIMAD.WIDE.U32 UR8, UR36, UR59, URZ ;  /* 0x0000003b240872a5 */ /* 0x000fe4000f8e00ff */
[----:B------:R-:W-:Y:S02]  /*5ec0*/  UIMAD.WIDE.U32 UR10, UR37, UR56, URZ ;  /* 0x00000038250a72a5 */ /* 0x000fe4000f8e00ff */
[----:B------:R-:W-:Y:S02]  /*5ed0*/  UISETP.NE.AND UP1, UPT, UR42, 0x1, UPT ;  /* 0x000000012a00788c */ /* 0x000fe4000bf25270 */
[----:B------:R-:W-:Y:S01]  /*5ee0*/  UISETP.NE.AND UP2, UPT, UR39, 0x1, UPT ;  /* 0x000000012700788c */ /* 0x000fe2000bf45270 */
[----:B------:R-:W-:Y:S02]  /*5ef0*/  UMOV UR4, UR5 ;  /* 0x0000000500047c82 */ /* 0x000fe40008000000 */
[----:B--2---:R-:W-:Y:S03]  /*5f00*/  USHF.R.U32.HI UR5, URZ, UR12, UR4 ;  /* 0x0000000cff057299 */ /* 0x004fe60008011604 */
[----:B------:R-:W-:Y:S02]  /*5f10*/  UMOV UR4, UR7 ;  /* 0x0000000700047c82 */ /* 0x000fe40008000000 */
[----:B------:R-:W-:Y:S02]  /*5f20*/  USHF.R.U32.HI UR7, URZ, UR57, UR4 ;  /* 0x00000039ff077299 */ /* 0x000fe40008011604 */
[----:B------:R-:W-:Y:S02]  /*5f30*/  USEL UR4, UR47, UR5, !UP0 ;  /* 0x000000052f047287 */ /* 0x000fe4000c000000 */
[----:B------:R-:W-:Y:S01]  /*5f40*/  USEL UR7, UR54, UR7, !UP1 ;  /* 0x0000000736077287 */ /* 0x000fe2000c800000 */
[----:B------:R-:W-:Y:S01]  /*5f50*/  UMOV UR5, UR9 ;  /* 0x0000000900057c82 */ /* 0x000fe20008000000 */
[----:B------:R-:W-:Y:S02]  /*5f60*/  UIMAD.WIDE.U32 UR8, UR4, UR40, URZ ;  /* 0x00000028040872a5 */ /* 0x000fe4000f8e00ff */
[----:B------:R-:W-:Y:S03]  /*5f70*/  USHF.R.U32.HI UR6, URZ, UR12, UR5 ;  /* 0x0000000cff067299 */ /* 0x000fe60008011605 */
[----:B------:R-:W-:Y:S01]  /*5f80*/  UMOV UR5, UR11 ;  /* 0x0000000b00057c82 */ /* 0x000fe20008000000 */
[----:B------:R-:W-:Y:S02]  /*5f90*/  UIMAD.WIDE.U32 UR10, UR7, UR40, URZ ;  /* 0x00000028070a72a5 */ /* 0x000fe4000f8e00ff */
[----:B------:R-:W-:Y:S02]  /*5fa0*/  USHF.R.U32.HI UR12, URZ, UR57, UR5 ;  /* 0x00000039ff0c7299 */ /* 0x000fe40008011605 */
[----:B------:R-:W-:Y:S01]  /*5fb0*/  USEL UR6, UR36, UR6, !UP0 ;  /* 0x0000000624067287 */ /* 0x000fe2000c000000 */
[----:B------:R-:W-:Y:S02]  /*5fc0*/  UMOV UR5, UR9 ;  /* 0x0000000900057c82 */ /* 0x000fe40008000000 */
[----:B------:R-:W-:Y:S01]  /*5fd0*/  UMOV UR10, UR11 ;  /* 0x0000000b000a7c82 */ /* 0x000fe20008000000 */
[----:B------:R-:W-:Y:S02]  /*5fe0*/  @UP2 USHF.R.U32.HI UR4, URZ, UR41, UR5 ;  /* 0x00000029ff042299 */ /* 0x000fe40008011605 */
[----:B------:R-:W-:Y:S02]  /*5ff0*/  @UP2 USHF.R.U32.HI UR7, URZ, UR41, UR10 ;  /* 0x00000029ff072299 */ /* 0x000fe4000801160a */
[----:B------:R-:W-:Y:S02]  /*6000*/  UIMAD UR4, UR39, UR4, URZ ;  /* 0x00000004270472a4 */ /* 0x000fe4000f8e02ff */
[----:B------:R-:W-:Y:S02]  /*6010*/  UIMAD.WIDE.U32 UR10, UR6, UR40, URZ ;  /* 0x00000028060a72a5 */ /* 0x000fe4000f8e00ff */
[----:B------:R-:W-:Y:S02]  /*6020*/  USEL UR5, UR37, UR12, !UP1 ;  /* 0x0000000c25057287 */ /* 0x000fe4000c800000 */
[----:B------:R-:W-:Y:S02]  /*6030*/  UIMAD UR8, UR39, UR7, URZ ;  /* 0x00000007270872a4 */ /* 0x000fe4000f8e02ff */
[----:B------:R-:W-:Y:S03]  /*6040*/  UISETP.GE.AND UP0, UPT, UR6, UR4, UPT ;  /* 0x000000040600728c */ /* 0x000fe6000bf06270 */
[----:B------:R-:W-:Y:S01]  /*6050*/  UMOV UR4, UR11 ;  /* 0x0000000b00047c82 */ /* 0x000fe20008000000 */
[----:B------:R-:W-:Y:S02]  /*6060*/  UISETP.GE.OR UP0, UPT, UR5, UR8, UP0 ;  /* 0x000000080500728c */ /* 0x000fe40008706670 */
[----:B------:R-:W-:Y:S02]  /*6070*/  USHF.R.U32.HI UR4, URZ, UR41, UR4 ;  /* 0x00000029ff047299 */ /* 0x000fe40008011604 */
[----:B------:R-:W-:Y:S02]  /*6080*/  UIMAD.WIDE.U32 UR8, UR5, UR40, URZ ;  /* 0x00000028050872a5 */ /* 0x000fe4000f8e00ff */
[----:B------:R-:W-:Y:S02]  /*6090*/  USEL UR11, UR6, UR4, !UP2 ;  /* 0x00000004060b7287 */ /* 0x000fe4000d000000 */
[----:B------:R-:W-:Y:S02]  /*60a0*/  UIADD3 UR8, UPT, UPT, -UR5, URZ, URZ ;  /* 0x000000ff05087290 */ /* 0x000fe4000fffe1ff */
[----:B------:R-:W-:Y:S01]  /*60b0*/  UIADD3 UR10, UPT, UPT, -UR11, URZ, URZ ;  /* 0x000000ff0b0a7290 */ /* 0x000fe2000fffe1ff */
[----:B------:R-:W-:Y:S01]  /*60c0*/  @!UP0 UMOV UR4, UR9 ;  /* 0x0000000900048c82 */ /* 0x000fe20008000000 */
[----:B------:R-:W-:Y:S02]  /*60d0*/  UIADD3 UR9, UPT, UPT, -UR6, URZ, URZ ;  /* 0x000000ff06097290 */ /* 0x000fe4000fffe1ff */
[----:B------:R-:W-:Y:S02]  /*60e0*/  @!UP0 USHF.R.U32.HI UR4, URZ, UR41, UR4 ;  /* 0x00000029ff048299 */ /* 0x000fe40008011604 */
[----:B------:R-:W-:Y:S02]  /*60f0*/  UIMAD UR10, UR39, UR10, UR6 ;  /* 0x0000000a270a72a4 */ /* 0x000fe4000f8e0206 */
[----:B------:R-:W-:Y:S04]  /*6100*/  @!UP0 USEL UR4, UR5, UR4, !UP2 ;  /* 0x0000000405048287 */ /* 0x000fe8000d000000 */
[----:B------:R-:W-:Y:S02]  /*6110*/  @!UP0 UIMAD UR10, UR7, UR10, UR4 ;  /* 0x0000000a070a82a4 */ /* 0x000fe4000f8e0204 */
[----:B------:R-:W-:Y:S02]  /*6120*/  @!UP0 UIADD3 UR11, UPT, UPT, UR11, -UR4, URZ ;  /* 0x800000040b0b8290 */ /* 0x000fe4000fffe0ff */
[----:B------:R-:W-:Y:S02]  /*6130*/  UIMAD UR7, UR42, UR8, UR37 ;  /* 0x000000082a0772a4 */ /* 0x000fe4000f8e0225 */
[----:B------:R-:W-:Y:S02]  /*6140*/  @!UP0 UIMAD UR6, UR11, UR39, UR5 ;  /* 0x000000270b0682a4 */ /* 0x000fe4000f8e0205 */
[----:B------:R-:W-:Y:S01]  /*6150*/  UIMAD UR4, UR58, UR9, UR36 ;  /* 0x000000093a0472a4 */ /* 0x000fe2000f8e0224 */
[----:B------:R-:W-:Y:S02]  /*6160*/  @!UP0 UMOV UR5, UR10 ;  /* 0x0000000a00058c82 */ /* 0x000fe40008000000 */
[----:B------:R-:W-:Y:S02]  /*6170*/  UIMAD UR37, UR5, UR42, UR7 ;  /* 0x0000002a052572a4 */ /* 0x000fe4000f8e0207 */
[----:B------:R-:W-:Y:S11]  /*6180*/  UIMAD UR36, UR6, UR58, UR4 ;  /* 0x0000003a062472a4 */ /* 0x000ff6000f8e0204 */
[----:B------:R-:W-:Y:S01]  /*6190*/  @!UPT UIADD3 URZ, UPT, UPT, URZ, URZ, URZ ;  /* 0x000000fffffff290 */ /* 0x000fe2000fffe0ff */
.L_x_93:
[----:B------:R-:W-:Y:S01]  /*61a0*/  UISETP.NE.AND UP0, UPT, UR38, 0x1, UPT ;  /* 0x000000012600788c */ /* 0x000fe2000bf05270 */
[----:B------:R-:W-:Y:S01]  /*61b0*/  LOP3.LUT P0, RZ, R56, 0x3f0, RZ, 0xc0, !PT ;  /* 0x000003f038ff7812 */ /* 0x000fe2000780c0ff */
[----:B------:R-:W-:Y:S01]  /*61c0*/  USHF.L.U32 UR50, UR24, 0x6, URZ ;  /* 0x0000000618327899 */ /* 0x000fe200080006ff */
[----:B------:R-:W-:Y:S01]  /*61d0*/  BSSY.RECONVERGENT B6, `(.L_x_94) ;  /* 0x0000034000067945 */ /* 0x000fe20003800200 */
[----:B------:R-:W-:Y:S01]  /*61e0*/  USHF.L.U32 UR49, UR28, 0x7, URZ ;  /* 0x000000071c317899 */ /* 0x000fe200080006ff */
[----:B------:R-:W-:Y:S06]  /*61f0*/  IADD3 R58, PT, PT, R58, 0x1, RZ ;  /* 0x000000013a3a7810 */ /* 0x000fec0007ffe0ff */
[----:B------:R-:W2:Y:S01]  /*6200*/  @!UP0 LDCU.128 UR12, c[0x0][0xb10] ;  /* 0x00016200ff0c87ac */ /* 0x000ea20008000c00 */
[----:B------:R-:W3:Y:S01]  /*6210*/  @!UP0 LDCU UR5, c[0x0][0xb0c] ;  /* 0x00016180ff0587ac */ /* 0x000ee20008000800 */
[----:B------:R-:W4:Y:S01]  /*6220*/  @!UP0 LDCU UR10, c[0x0][0xb20] ;  /* 0x00016400ff0a87ac */ /* 0x000f220008000800 */
[----:B--2---:R-:W-:Y:S02]  /*6230*/  UIMAD.WIDE.U32 UR8, UR37, UR12, URZ ;  /* 0x0000000c250872a5 */ /* 0x004fe4000f8e00ff */
[----:B------:R-:W-:Y:S02]  /*6240*/  UIMAD.WIDE.U32 UR6, UR36, UR15, URZ ;  /* 0x0000000f240672a5 */ /* 0x000fe4000f8e00ff */
[----:B------:R-:W-:Y:S03]  /*6250*/  @!UP0 UISETP.NE.AND UP1, UPT, UR14, 0x1, UPT ;  /* 0x000000010e00888c */ /* 0x000fe6000bf25270 */
[----:B------:R-:W-:Y:S01]  /*6260*/  @!UP0 UMOV UR4, UR9 ;  /* 0x0000000900048c82 */ /* 0x000fe20008000000 */
[----:B---3--:R-:W-:Y:S02]  /*6270*/  @!UP0 UISETP.NE.AND UP2, UPT, UR5, 0x1, UPT ;  /* 0x000000010500888c */ /* 0x008fe4000bf45270 */
[----:B------:R-:W-:Y:S01]  /*6280*/  @!UP0 USHF.R.U32.HI UR4, URZ, UR13, UR4 ;  /* 0x0000000dff048299 */ /* 0x000fe20008011604 */
[----:B------:R-:W-:Y:S02]  /*6290*/  @!UP0 UMOV UR6, UR7 ;  /* 0x0000000700068c82 */ /* 0x000fe40008000000 */
[----:B----4-:R-:W-:Y:S02]  /*62a0*/  @!UP0 USHF.R.U32.HI UR6, URZ, UR10, UR6 ;  /* 0x0000000aff068299 */ /* 0x010fe40008011606 */
[----:B------:R-:W-:Y:S02]  /*62b0*/  @!UP0 USEL UR7, UR37, UR4, !UP2 ;  /* 0x0000000425078287 */ /* 0x000fe4000d000000 */
[----:B------:R-:W-:Y:S04]  /*62c0*/  @!UP0 USEL UR6, UR36, UR6, !UP1 ;  /* 0x0000000624068287 */ /* 0x000fe8000c800000 */
[----:B------:R-:W-:Y:S02]  /*62d0*/  @!UP0 UIADD3 UR4, UPT, UPT, -UR7, UR6, URZ ;  /* 0x0000000607048290 */ /* 0x000fe4000fffe1ff */
[----:B------:R-:W-:Y:S02]  /*62e0*/  @!UP0 UIADD3 UR6, UPT, UPT, UR7, -UR6, URZ ;  /* 0x8000000607068290 */ /* 0x000fe4000fffe0ff */
[----:B------:R-:W-:Y:S02]  /*62f0*/  @!UP0 UIMAD UR37, UR4, UR5, UR37 ;  /* 0x00000005042582a4 */ /* 0x000fe4000f8e0225 */
[----:B------:R-:W-:Y:S01]  /*6300*/  @!UP0 UIMAD UR36, UR6, UR14, UR36 ;  /* 0x0000000e062482a4 */ /* 0x000fe2000f8e0224 */
[----:B------:R-:W-:Y:S11]  /*6310*/  @!P0 BRA `(.L_x_95) ;  /* 0x00000000007c8947 */ /* 0x000ff60003800000 */
[----:B------:R-:W2:Y:S01]  /*6320*/  LDCU.64 UR8, c[0x4][0x80] ;  /* 0x01001000ff0877ac */ /* 0x000ea20008000a00 */
[----:B------:R-:W-:Y:S01]  /*6330*/  MOV R2, 0x0 ;  /* 0x0000000000027802 */ /* 0x000fe20000000f00 */
[----:B------:R-:W-:Y:S02]  /*6340*/  HFMA2 R12, -RZ, RZ, 0, 5.9604644775390625e-08 ;  /* 0x00000001ff0c7431 */ /* 0x000fe400000001ff */
[----:B------:R-:W-:Y:S01]  /*6350*/  IMAD.MOV.U32 R8, RZ, RZ, 0x70 ;  /* 0x00000070ff087424 */ /* 0x000fe200078e00ff */
[----:B------:R3:W4:Y:S01]  /*6360*/  LDC.64 R14, c[0x4][R2] ;  /* 0x01000000020e7b82 */ /* 0x0007220000000a00 */
[----:B------:R-:W1:Y:S01]  /*6370*/  LDCU.64 UR6, c[0x4][0x88] ;  /* 0x01001100ff0677ac */ /* 0x000e620008000a00 */
[----:B------:R-:W-:Y:S01]  /*6380*/  IMAD.MOV.U32 R13, RZ, RZ, RZ ;  /* 0x000000ffff0d7224 */ /* 0x000fe200078e00ff */
[----:B------:R-:W1:Y:S01]  /*6390*/  LDCU.64 UR4, c[0x4][0x8] ;  /* 0x01000100ff0477ac */ /* 0x000e620008000a00 */
[----:B--2---:R-:W-:Y:S01]  /*63a0*/  MOV R5, UR9 ;  /* 0x0000000900057c02 */ /* 0x004fe20008000f00 */
[----:B------:R-:W-:Y:S01]  /*63b0*/  IMAD.U32 R4, RZ, RZ, UR8 ;  /* 0x00000008ff047e24 */ /* 0x000fe2000f8e00ff */
[----:B-1----:R-:W-:Y:S01]  /*63c0*/  MOV R7, UR7 ;  /* 0x0000000700077c02 */ /* 0x002fe20008000f00 */
[----:B------:R-:W-:Y:S01]  /*63d0*/  IMAD.U32 R6, RZ, RZ, UR6 ;  /* 0x00000006ff067e24 */ /* 0x000fe2000f8e00ff */
[----:B------:R-:W-:Y:S01]  /*63e0*/  MOV R11, UR5 ;  /* 0x00000005000b7c02 */ /* 0x000fe20008000f00 */
[----:B------:R-:W-:Y:S02]  /*63f0*/  IMAD.U32 R10, RZ, RZ, UR4 ;  /* 0x00000004ff0a7e24 */ /* 0x000fe4000f8e00ff */
[----:B------:R-:W-:Y:S07]  /*6400*/  LEPC R20, `(.L_x_96) ;  /* 0x000000001014794e */ /* 0x000fee0000000000 */
[----:B---345:R-:W-:Y:S05]  /*6410*/  CALL.ABS.NOINC R14 ;  /* 0x000000000e007343 */ /* 0x038fea0003c00000 */
.L_x_96:
[----:B------:R-:W1:Y:S01]  /*6420*/  LDCU.64 UR8, c[0x4][0x80] ;  /* 0x01001000ff0877ac */ /* 0x000e620008000a00 */
[----:B------:R-:W2:Y:S01]  /*6430*/  LDC.64 R2, c[0x4][R2] ;  /* 0x0100000002027b82 */ /* 0x000ea20000000a00 */
[----:B------:R-:W-:Y:S02]  /*6440*/  HFMA2 R12, -RZ, RZ, 0, 5.9604644775390625e-08 ;  /* 0x00000001ff0c7431 */ /* 0x000fe400000001ff */
[----:B------:R-:W-:Y:S02]  /*6450*/  IMAD.MOV.U32 R8, RZ, RZ, 0x70 ;  /* 0x00000070ff087424 */ /* 0x000fe400078e00ff */
[----:B------:R-:W-:Y:S01]  /*6460*/  IMAD.MOV.U32 R13, RZ, RZ, RZ ;  /* 0x000000ffff0d7224 */ /* 0x000fe200078e00ff */
[----:B------:R-:W3:Y:S01]  /*6470*/  LDCU.64 UR6, c[0x4][0x88] ;  /* 0x01001100ff0677ac */ /* 0x000ee20008000a00 */
[----:B------:R-:W4:Y:S01]  /*6480*/  LDCU.64 UR4, c[0x4][0x8] ;  /* 0x01000100ff0477ac */ /* 0x000f220008000a00 */
[----:B-1----:R-:W-:Y:S02]  /*6490*/  MOV R4, UR8 ;  /* 0x0000000800047c02 */ /* 0x002fe40008000f00 */
[----:B------:R-:W-:Y:S02]  /*64a0*/  MOV R5, UR9 ;  /* 0x0000000900057c02 */ /* 0x000fe40008000f00 */
[----:B---3--:R-:W-:Y:S01]  /*64b0*/  MOV R7, UR7 ;  /* 0x0000000700077c02 */ /* 0x008fe20008000f00 */
[----:B------:R-:W-:Y:S01]  /*64c0*/  IMAD.U32 R6, RZ, RZ, UR6 ;  /* 0x00000006ff067e24 */ /* 0x000fe2000f8e00ff */
[----:B----4-:R-:W-:Y:S01]  /*64d0*/  MOV R11, UR5 ;  /* 0x00000005000b7c02 */ /* 0x010fe20008000f00 */
[----:B------:R-:W-:Y:S02]  /*64e0*/  IMAD.U32 R10, RZ, RZ, UR4 ;  /* 0x00000004ff0a7e24 */ /* 0x000fe4000f8e00ff */
[----:B------:R-:W-:Y:S07]  /*64f0*/  LEPC R20, `(.L_x_95) ;  /* 0x000000001014794e */ /* 0x000fee0000000000 */
[----:B--2---:R-:W-:Y:S05]  /*6500*/  CALL.ABS.NOINC R2 ;  /* 0x0000000002007343 */ /* 0x004fea0003c00000 */
.L_x_95:
[----:B------:R-:W-:Y:S05]  /*6510*/  BSYNC.RECONVERGENT B6 ;  /* 0x0000000000067941 */ /* 0x000fea0003800200 */
.L_x_94:
[----:B------:R-:W-:Y:S01]  /*6520*/  R2UR UR5, R66 ;  /* 0x00000000420572ca */ /* 0x000fe200000e0000 */
[----:B------:R-:W-:Y:S01]  /*6530*/  UISETP.NE.AND UP2, UPT, UR63, URZ, UPT ;  /* 0x000000ff3f00728c */ /* 0x000fe2000bf45270 */
[----:B------:R-:W-:Y:S02]  /*6540*/  R2UR UR4, R65 ;  /* 0x00000000410472ca */ /* 0x000fe400000e0000 */
[----:B------:R-:W-:Y:S02]  /*6550*/  ISETP.NE.U32.AND P4, PT, R50, RZ, PT ;  /* 0x000000ff3200720c */ /* 0x000fe40003f85070 */
[----:B------:R-:W-:Y:S02]  /*6560*/  ISETP.NE.U32.AND P2, PT, RZ, UR52, PT ;  /* 0x00000034ff007c0c */ /* 0x000fe4000bf45070 */
[----:B------:R-:W-:Y:S02]  /*6570*/  PLOP3.LUT P1, PT, PT, PT, UP2, 0x80, 0x8 ;  /* 0x000000000008781c */ /* 0x000fe40003f2f028 */
[----:B------:R-:W-:Y:S02]  /*6580*/  ISETP.NE.AND.EX P4, PT, R51, RZ, PT, P4 ;  /* 0x000000ff3300720c */ /* 0x000fe40003f85340 */
[----:B------:R-:W-:Y:S01]  /*6590*/  ISETP.NE.AND.EX P2, PT, RZ, UR53, PT, P2 ;  /* 0x00000035ff007c0c */ /* 0x000fe2000bf45320 */
[----:B------:R-:W-:Y:S04]  /*65a0*/  UISETP.NE.U32.AND UP0, UPT, UR5, URZ, UPT ;  /* 0x000000ff0500728c */ /* 0x000fe8000bf05070 */
[----:B------:R-:W-:Y:S02]  /*65b0*/  UISETP.NE.AND.EX UP1, UPT, UR4, URZ, UPT, UP0 ;  /* 0x000000ff0400728c */ /* 0x000fe4000bf25300 */
[----:B------:R-:W-:Y:S02]  /*65c0*/  UPLOP3.LUT UP0, UPT, UPT, UPT, UPT, 0x40, 0x4 ;  /* 0x000000000004789c */ /* 0x000fe40003f0e870 */
[----:B------:R-:W-:Y:S06]  /*65d0*/  @UP2 UPLOP3.LUT UP0, UPT, UPT, UPT, UP1, 0x80, 0x8 ;  /* 0x000000000008289c */ /* 0x000fec0003f0f010 */
[----:B------:R-:W-:Y:S01]  /*65e0*/  PLOP3.LUT P0, PT, PT, PT, UP0, 0x80, 0x8 ;  /* 0x000000000008781c */ /* 0x000fe20003f0f008 */
[----:B------:R-:W-:Y:S01]  /*65f0*/  @!UPT UIADD3 URZ, UPT, UPT, URZ, URZ, URZ ;  /* 0x000000fffffff290 */ /* 0x000fe2000fffe0ff */
[----:B------:R-:W-:Y:S11]  /*6600*/  BRA.U !UP1, `(.L_x_97) ;  /* 0x0000000109407547 */ /* 0x000ff6000b800000 */
[----:B------:R-:W-:Y:S01]  /*6610*/  UISETP.NE.U32.AND UP0, UPT, UR52, URZ, UPT ;  /* 0x000000ff3400728c */ /* 0x000fe2000bf05070 */
[----:B------:R-:W-:Y:S01]  /*6620*/  R2UR UR6, R66 ;  /* 0x00000000420672ca */ /* 0x000fe200000e0000 */
[----:B------:R-:W2:Y:S01]  /*6630*/  LDCU.64 UR8, c[0x0][0x358] ;  /* 0x00006b00ff0877ac */ /* 0x000ea20008000a00 */
[----:B------:R-:W-:Y:S02]  /*6640*/  HFMA2 R52, -RZ, RZ, 0, 5.9604644775390625e-08 ;  /* 0x00000001ff347431 */ /* 0x000fe400000001ff */
[----:B-1----:R-:W-:Y:S01]  /*6650*/  IMAD.MOV.U32 R0, RZ, RZ, 0x1 ;  /* 0x00000001ff007424 */ /* 0x002fe200078e00ff */
[----:B------:R-:W-:Y:S06]  /*6660*/  UISETP.NE.AND.EX UP0, UPT, UR53, URZ, UPT, UP0 ;  /* 0x000000ff3500728c */ /* 0x000fec000bf05300 */
[----:B------:R-:W-:Y:S05]  /*6670*/  PLOP3.LUT P3, PT, PT, PT, UP0, 0x80, 0x8 ;  /* 0x000000000008781c */ /* 0x000fea0003f6f008 */
[----:B------:R-:W1:Y:S01]  /*6680*/  @UP0 LDCU.64 UR4, c[0x0][0x888] ;  /* 0x00011100ff0407ac */ /* 0x000e620008000a00 */
[----:B------:R-:W-:Y:S07]  /*6690*/  @UP0 UIMAD UR6, UR60, UR6, URZ ;  /* 0x000000063c0602a4 */ /* 0x000fee000f8e02ff */
[----:B------:R-:W-:Y:S01]  /*66a0*/  @!P3 PRMT R52, R0, 0x7610, R52 ;  /* 0x000076100034b816 */ /* 0x000fe20000000034 */
[----:B-1----:R-:W-:Y:S06]  /*66b0*/  @UP0 UIMAD.WIDE UR4, UR6, 0x4, UR4 ;  /* 0x00000004060408a5 */ /* 0x002fec000f8e0204 */
[----:B------:R-:W-:Y:S02]  /*66c0*/  IMAD.U32 R2, RZ, RZ, UR4 ;  /* 0x00000004ff027e24 */ /* 0x000fe4000f8e00ff */
[----:B------:R-:W-:Y:S03]  /*66d0*/  IMAD.U32 R3, RZ, RZ, UR5 ;  /* 0x00000005ff037e24 */ /* 0x000fe6000f8e00ff */
[----:B------:R-:W1:Y:S02]  /*66e0*/  @!UP0 LDCU UR4, c[0x0][0x880] ;  /* 0x00011000ff0487ac */ /* 0x000e640008000800 */
[----:B--2--5:R2:W5:Y:S02]  /*66f0*/  @P3 LDG.E R27, desc[UR8][R2.64] ;  /* 0x00000008021b3981 */ /* 0x024564000c1e1900 */
[----:B-12---:R-:W-:Y:S02]  /*6700*/  @!P3 MOV R27, UR4 ;  /* 0x00000004001bbc02 */ /* 0x006fe40008000f00 */
.L_x_97:
[----:B------:R-:W-:Y:S05]  /*6710*/  @!P4 BRA `(.L_x_98) ;  /* 0x000000000024c947 */ /* 0x000fea0003800000 */
[----:B------:R-:W-:Y:S01]  /*6720*/  ISETP.NE.U32.AND P3, PT, R48, RZ, PT ;  /* 0x000000ff3000720c */ /* 0x000fe20003f65070 */
[----:B------:R-:W2:Y:S03]  /*6730*/  LDCU.64 UR4, c[0x0][0x358] ;  /* 0x00006b00ff0477ac */ /* 0x000ea60008000a00 */
[----:B------:R-:W-:Y:S11]  /*6740*/  ISETP.NE.AND.EX P3, PT, R49, RZ, PT, P3 ;  /* 0x000000ff3100720c */ /* 0x000ff60003f65330 */
[----:B------:R-:W-:Y:S02]  /*6750*/  @!UPT UIADD3 URZ, UPT, UPT, URZ, URZ, URZ ;  /* 0x000000fffffff290 */ /* 0x000fe4000fffe0ff */
[----:B------:R-:W3:Y:S01]  /*6760*/  @P3 LDC.64 R2, c[0x0][0x8a8] ;  /* 0x00022a00ff023b82 */ /* 0x000ee20000000a00 */
[----:B-1----:R-:W-:Y:S04]  /*6770*/  @P3 IMAD R0, R50, UR60, RZ ;  /* 0x0000003c32003c24 */ /* 0x002fe8000f8e02ff */
[----:B---3--:R-:W-:Y:S05]  /*6780*/  @P3 IMAD.WIDE R2, R0, 0x4, R2 ;  /* 0x0000000400023825 */ /* 0x008fea00078e0202 */
[----:B--2--5:R2:W5:Y:S02]  /*6790*/  @P3 LDG.E R24, desc[UR4][R2.64] ;  /* 0x0000000402183981 */ /* 0x024564000c1e1900 */
[----:B--2---:R-:W3:Y:S02]  /*67a0*/  @!P3 LDC R24, c[0x0][0x8a0] ;  /* 0x00022800ff18bb82 */ /* 0x004ee40000000800 */
.L_x_98:
[----:B-----5:R-:W-:Y:S01]  /*67b0*/  FSETP.NEU.AND P3, PT, R27, RZ, PT ;  /* 0x000000ff1b00720b */ /* 0x020fe20003f6d000 */
[----:B------:R-:W-:Y:S01]  /*67c0*/  IMAD.SHL.U32 R75, R26, 0x4, RZ ;  /* 0x000000041a4b7824 */ /* 0x000fe200078e00ff */
[----:B------:R-:W-:Y:S01]  /*67d0*/  SEL R4, RZ, 0xffffffff, P2 ;  /* 0xffffffffff047807 */ /* 0x000fe20001000000 */
[----:B------:R-:W-:Y:S01]  /*67e0*/  BSSY B1, `(.L_x_99) ;  /* 0x0000044000017945 */ /* 0x000fe20003800000 */
[----:B------:R-:W-:Y:S01]  /*67f0*/  @P1 LOP3.LUT P2, RZ, R52, 0xff, RZ, 0xc0, !PT ;  /* 0x000000ff34ff1812 */ /* 0x000fe2000784c0ff */
[----:B------:R-:W-:Y:S01]  /*6800*/  VIADD R70, R75, UR43 ;  /* 0x0000002b4b467c36 */ /* 0x000fe20008000000 */
[----:B-1----:R-:W-:Y:S01]  /*6810*/  @P1 SEL R0, RZ, 0xffffffff, P3 ;  /* 0xffffffffff001807 */ /* 0x002fe20001800000 */
[----:B------:R-:W-:Y:S01]  /*6820*/  IMAD.MOV.U32 R76, RZ, RZ, 0x1 ;  /* 0x00000001ff4c7424 */ /* 0x000fe200078e00ff */
[----:B------:R-:W-:Y:S01]  /*6830*/  LOP3.LUT R61, R61, 0x1, RZ, 0x3c, !PT ;  /* 0x000000013d3d7812 */ /* 0x000fe200078e3cff */
[----:B------:R-:W-:Y:S01]  /*6840*/  IMAD.MOV.U32 R74, RZ, RZ, RZ ;  /* 0x000000ffff4a7224 */ /* 0x000fe200078e00ff */
[----:B------:R-:W-:Y:S02]  /*6850*/  @P0 SEL R0, R4, R0, !P2 ;  /* 0x0000000004000207 */ /* 0x000fe40005000000 */
[----:B------:R-:W-:Y:S02]  /*6860*/  CS2R R46, SRZ ;  /* 0x00000000002e7805 */ /* 0x000fe4000001ff00 */
[----:B------:R-:W-:Y:S02]  /*6870*/  LEA R72, R22, UR43, 0x3 ;  /* 0x0000002b16487c11 */ /* 0x000fe4000f8e18ff */
[----:B------:R-:W-:Y:S02]  /*6880*/  CS2R R44, SRZ ;  /* 0x00000000002c7805 */ /* 0x000fe4000001ff00 */
[----:B------:R-:W-:Y:S02]  /*6890*/  @P1 LOP3.LUT R0, R0, 0x1, RZ, 0xc0, !PT ;  /* 0x0000000100001812 */ /* 0x000fe400078ec0ff */
[----:B------:R-:W-:Y:S02]  /*68a0*/  CS2R R42, SRZ ;  /* 0x00000000002a7805 */ /* 0x000fe4000001ff00 */
[----:B------:R-:W-:Y:S02]  /*68b0*/  SHF.L.U32 R2, R60, 0x1f, RZ ;  /* 0x0000001f3c027819 */ /* 0x000fe400000006ff */
[----:B------:R-:W-:Y:S02]  /*68c0*/  CS2R R40, SRZ ;  /* 0x0000000000287805 */ /* 0x000fe4000001ff00 */
[----:B------:R-:W-:Y:S02]  /*68d0*/  ISETP.NE.U32.OR P6, PT, R0, 0x1, !P1 ;  /* 0x000000010000780c */ /* 0x000fe40004fc5470 */
[----:B------:R-:W-:Y:S02]  /*68e0*/  CS2R R38, SRZ ;  /* 0x0000000000267805 */ /* 0x000fe4000001ff00 */
[----:B------:R-:W-:Y:S02]  /*68f0*/  PLOP3.LUT P2, PT, PT, PT, UP1, 0x80, 0x8 ;  /* 0x000000000008781c */ /* 0x000fe40003f4f018 */
[----:B------:R-:W-:Y:S02]  /*6900*/  CS2R R36, SRZ ;  /* 0x0000000000247805 */ /* 0x000fe4000001ff00 */
[----:B------:R-:W-:Y:S02]  /*6910*/  LEA.HI R25, R22, R22, RZ, 0x1 ;  /* 0x0000001616197211 */ /* 0x000fe400078f08ff */
[----:B------:R-:W-:Y:S02]  /*6920*/  CS2R R34, SRZ ;  /* 0x0000000000227805 */ /* 0x000fe4000001ff00 */
[----:B------:R-:W-:Y:S02]  /*6930*/  LOP3.LUT P4, R57, R52, 0xff, RZ, 0xc0, !PT ;  /* 0x000000ff34397812 */ /* 0x000fe4000788c0ff */
[----:B------:R-:W-:Y:S02]  /*6940*/  CS2R R32, SRZ ;  /* 0x0000000000207805 */ /* 0x000fe4000001ff00 */
[----:B------:R-:W-:Y:S01]  /*6950*/  SEL R3, RZ, 0xffffffff, P3 ;  /* 0xffffffffff037807 */ /* 0x000fe20001800000 */
[----:B------:R-:W-:Y:S01]  /*6960*/  VIADD R69, R70, 0x400 ;  /* 0x0000040046457836 */ /* 0x000fe20000000000 */
[----:B------:R-:W-:Y:S01]  /*6970*/  P2R R67, PR, RZ, 0x40 ;  /* 0x00000040ff437803 */ /* 0x000fe20000000000 */
[----:B------:R-:W-:Y:S01]  /*6980*/  IMAD.IADD R68, R62, 0x1, R70 ;  /* 0x000000013e447824 */ /* 0x000fe200078e0246 */
[----:B------:R-:W-:Y:S02]  /*6990*/  @P6 SHF.L.U32 R0, R61, 0x1f, RZ ;  /* 0x0000001f3d006819 */ /* 0x000fe400000006ff */
[----:B------:R-:W-:Y:S02]  /*69a0*/  @P2 SEL R3, R4, R3, !P4 ;  /* 0x0000000304032207 */ /* 0x000fe40006000000 */
[----:B------:R1:W2:Y:S02]  /*69b0*/  @P6 SYNCS.PHASECHK.TRANS64.TRYWAIT P1, [UR43+0x20], R0 ;  /* 0x00002000ff0065a7 */ /* 0x0002a4000802112b */
[----:B------:R-:W-:Y:S04]  /*69c0*/  LOP3.LUT R3, R3, 0x1, RZ, 0xc0, !PT ;  /* 0x0000000103037812 */ /* 0x000fe800078ec0ff */
[----:B------:R-:W-:Y:S04]  /*69d0*/  ISETP.NE.U32.AND P5, PT, R3, 0x1, PT ;  /* 0x000000010300780c */ /* 0x000fe80003fa5070 */
[----:B------:R-:W-:Y:S01]  /*69e0*/  P2R R77, PR, RZ, 0x20 ;  /* 0x00000020ff4d7803 */ /* 0x000fe20000000000 */
[----:B------:R4:W3:Y:S01]  /*69f0*/  SYNCS.PHASECHK.TRANS64.TRYWAIT P0, [R72+URZ+0x90], R2 ;  /* 0x00009002480075a7 */ /* 0x0008e200080011ff */
[C---:B-1----:R-:W-:Y:S01]  /*6a00*/  IMAD.SHL.U32 R0, R25.reuse, 0x40, RZ ;  /* 0x0000004019007824 */ /* 0x042fe200078e00ff */
[----:B------:R-:W-:Y:S04]  /*6a10*/  LOP3.LUT R25, R25, 0xffe, RZ, 0xc0, !PT ;  /* 0x00000ffe19197812 */ /* 0x000fe800078ec0ff */
[----:B------:R-:W-:Y:S01]  /*6a20*/  LOP3.LUT R0, R0, 0xffffff80, RZ, 0xc0, !PT ;  /* 0xffffff8000007812 */ /* 0x000fe200078ec0ff */
[----:B------:R-:W-:Y:S04]  /*6a30*/  IMAD.IADD R25, R22, 0x1, -R25 ;  /* 0x0000000116197824 */ /* 0x000fe800078e0a19 */
[----:B------:R-:W-:Y:S04]  /*6a40*/  IMAD.IADD R0, R23, 0x1, R0 ;  /* 0x0000000117007824 */ /* 0x000fe800078e0200 */
[----:B------:R-:W-:Y:S01]  /*6a50*/  IMAD R25, R25, 0x100000, R0 ;  /* 0x0010000019197824 */ /* 0x000fe200078e0200 */
[----:B--2---:R-:W-:Y:S01]  /*6a60*/  @P6 SEL R76, RZ, 0x1, !P1 ;  /* 0x00000001ff4c6807 */ /* 0x004fe20004800000 */
[----:B----4-:R-:W-:Y:S06]  /*6a70*/  @!P6 BRA `(.L_x_100) ;  /* 0x000000000068e947 */ /* 0x010fec0003800000 */
[C---:B------:R-:W-:Y:S01]  /*6a80*/  @P5 IMAD R5, R63.reuse, 0x4, R69 ;  /* 0x000000043f055824 */ /* 0x040fe200078e0245 */
[----:B------:R-:W-:Y:S01]  /*6a90*/  ISETP.NE.AND P1, PT, R76, RZ, PT ;  /* 0x000000ff4c00720c */ /* 0x000fe20003f25270 */
[----:B------:R-:W-:Y:S01]  /*6aa0*/  @P5 IMAD R4, R63, 0x4, R70 ;  /* 0x000000043f045824 */ /* 0x000fe200078e0246 */
[----:B------:R-:W-:Y:S01]  /*6ab0*/  BSSY B0, `(.L_x_101) ;  /* 0x000000e000007945 */ /* 0x000fe20003800000 */
[----:B------:R-:W-:Y:S01]  /*6ac0*/  IMAD.MOV.U32 R46, RZ, RZ, RZ ;  /* 0x000000ffff2e7224 */ /* 0x000fe200078e00ff */
[----:B------:R-:W-:Y:S01]  /*6ad0*/  CS2R R42, SRZ ;  /* 0x00000000002a7805 */ /* 0x000fe2000001ff00 */
[----:B------:R-:W-:Y:S01]  /*6ae0*/  @P5 IMAD.IADD R5, R62, 0x1, R5 ;  /* 0x000000013e055824 */ /* 0x000fe200078e0205 */
[----:B------:R-:W-:Y:S02]  /*6af0*/  CS2R R40, SRZ ;  /* 0x0000000000287805 */ /* 0x000fe4000001ff00 */
[----:B------:R-:W-:Y:S02]  /*6b00*/  CS2R R44, SRZ ;  /* 0x00000000002c7805 */ /* 0x000fe4000001ff00 */
[----:B------:R-:W-:Y:S02]  /*6b10*/  CS2R R34, SRZ ;  /* 0x0000000000227805 */ /* 0x000fe4000001ff00 */
[----:B------:R-:W-:Y:S02]  /*6b20*/  CS2R R32, SRZ ;  /* 0x0000000000207805 */ /* 0x000fe4000001ff00 */
[----:B------:R-:W-:Y:S02]  /*6b30*/  CS2R R38, SRZ ;  /* 0x0000000000267805 */ /* 0x000fe4000001ff00 */
[----:B------:R-:W-:Y:S01]  /*6b40*/  CS2R R36, SRZ ;  /* 0x0000000000247805 */ /* 0x000fe2000001ff00 */
[----:B------:R-:W-:Y:S06]  /*6b50*/  @P1 BRA `(.L_x_102) ;  /* 0x00000000000c1947 */ /* 0x000fec0003800000 */
[----:B------:R-:W-:Y:S04]  /*6b60*/  SHF.L.U32 R3, R61, 0x1f, RZ ;  /* 0x0000001f3d037819 */ /* 0x000fe800000006ff */
[----:B------:R-:W1:Y:S02]  /*6b70*/  SYNCS.PHASECHK.TRANS64.TRYWAIT P1, [UR43+0x20], R3 ;  /* 0x00002003ff0075a7 */ /* 0x000e64000802112b */
[----:B-1----:R-:W-:Y:S05]  /*6b80*/  @!P1 BRA `(.L_x_103) ;  /* 0x0000002800709947 */ /* 0x002fea0003800000 */
.L_x_102:
[----:B------:R-:W-:Y:S05]  /*6b90*/  BSYNC B0 ;  /* 0x0000000000007941 */ /* 0x000fea0003800000 */
.L_x_101:
[----:B------:R-:W-:Y:S01]  /*6ba0*/  ISETP.NE.AND P1, PT, R77, RZ, PT ;  /* 0x000000ff4d00720c */ /* 0x000fe20003f25270 */
[----:B------:R-:W-:Y:S11]  /*6bb0*/  HFMA2 R74, -RZ, RZ, 0, 5.9604644775390625e-08 ;  /* 0x00000001ff4a7431 */ /* 0x000ff600000001ff */
[----:B------:R-:W-:Y:S01]  /*6bc0*/  @!UPT UIADD3 URZ, UPT, UPT, URZ, URZ, URZ ;  /* 0x000000fffffff290 */ /* 0x000fe2000fffe0ff */
[----:B------:R-:W-:Y:S05]  /*6bd0*/  @P1 WARPSYNC.ALL ;  /* 0x0000000000001948 */ /* 0x000fea0003800000 */
[----:B------:R2:W4:Y:S04]  /*6be0*/  @P1 LDSM.16.M88.4 R40, [R4+0x400] ;  /* 0x000400000428183b */ /* 0x0005280000000200 */
[----:B------:R2:W1:Y:S04]  /*6bf0*/  @P1 LDSM.16.M88.4 R44, [R5] ;  /* 0x00000000052c183b */ /* 0x0004680000000200 */
[----:B------:R2:W1:Y:S04]  /*6c00*/  @P1 LDSM.16.M88.4 R32, [R75+UR43+0x400] ;  /* 0x0004002b4b20183b */ /* 0x0004680008000200 */
[----:B------:R2:W1:Y:S02]  /*6c10*/  @P1 LDSM.16.M88.4 R36, [R68+0x400] ;  /* 0x000400004424183b */ /* 0x0004640000000200 */
.L_x_100:
[----:B------:R-:W-:Y:S05]  /*6c20*/  BSYNC B1 ;  /* 0x0000000000017941 */ /* 0x000fea0003800000 */
.L_x_99:
[----:B-1----:R-:W-:Y:S04]  /*6c30*/  SHF.R.U32.HI R0, RZ, 0x15, R25 ;  /* 0x00000015ff007819 */ /* 0x002fe80000011619 */
[----:B------:R-:W-:Y:S01]  /*6c40*/  LOP3.LUT P1, RZ, R0, 0x3, R53, 0x48, !PT ;  /* 0x0000000300ff7812 */ /* 0x000fe20007824835 */
[----:B------:R-:W-:Y:S01]  /*6c50*/  @!UPT UIADD3 URZ, UPT, UPT, URZ, URZ, URZ ;  /* 0x000000fffffff290 */ /* 0x000fe2000fffe0ff */
[----:B---3--:R-:W-:Y:S11]  /*6c60*/  @P0 BRA `(.L_x_104) ;  /* 0x0000000000080947 */ /* 0x008ff60003800000 */
[----:B------:R-:W1:Y:S02]  /*6c70*/  SYNCS.PHASECHK.TRANS64.TRYWAIT P0, [R72+URZ+0x90], R2 ;  /* 0x00009002480075a7 */ /* 0x000e6400080011ff */
[----:B-1----:R-:W-:Y:S05]  /*6c80*/  @!P0 BRA `(.L_x_105) ;  /* 0x0000002800488947 */ /* 0x002fea0003800000 */
.L_x_104:
[----:B------:R-:W-:Y:S05]  /*6c90*/  @!P1 BRA `(.L_x_106) ;  /* 0x0000000000409947 */ /* 0x000fea0003800000 */
[----:B------:R-:W2:Y:S01]  /*6ca0*/  LDCU.64 UR8, c[0x4][0x70] ;  /* 0x01000e00ff0877ac */ /* 0x000ea20008000a00 */
[----:B------:R-:W-:Y:S01]  /*6cb0*/  MOV R3, 0x0 ;  /* 0x0000000000037802 */ /* 0x000fe20000000f00 */
[----:B------:R-:W-:Y:S02]  /*6cc0*/  HFMA2 R12, -RZ, RZ, 0, 5.9604644775390625e-08 ;  /* 0x00000001ff0c7431 */ /* 0x000fe400000001ff */
[----:B------:R-:W-:Y:S02]  /*6cd0*/  IMAD.MOV.U32 R8, RZ, RZ, 0x192 ;  /* 0x00000192ff087424 */ /* 0x000fe400078e00ff */
[----:B------:R-:W-:Y:S01]  /*6ce0*/  IMAD.MOV.U32 R13, RZ, RZ, RZ ;  /* 0x000000ffff0d7224 */ /* 0x000fe200078e00ff */
[----:B------:R-:W3:Y:S01]  /*6cf0*/  LDCU.64 UR6, c[0x4][0x78] ;  /* 0x01000f00ff0677ac */ /* 0x000ee20008000a00 */
[----:B-1----:R-:W1:Y:S01]  /*6d00*/  LDC.64 R2, c[0x4][R3] ;  /* 0x0100000003027b82 */ /* 0x002e620000000a00 */
[----:B------:R-:W5:Y:S01]  /*6d10*/  LDCU.64 UR4, c[0x4][0x10] ;  /* 0x01000200ff0477ac */ /* 0x000f620008000a00 */
[----:B--2---:R-:W-:Y:S01]  /*6d20*/  MOV R5, UR9 ;  /* 0x0000000900057c02 */ /* 0x004fe20008000f00 */
[----:B------:R-:W-:Y:S01]  /*6d30*/  IMAD.U32 R4, RZ, RZ, UR8 ;  /* 0x00000008ff047e24 */ /* 0x000fe2000f8e00ff */
[----:B---3--:R-:W-:Y:S01]  /*6d40*/  MOV R7, UR7 ;  /* 0x0000000700077c02 */ /* 0x008fe20008000f00 */
[----:B------:R-:W-:Y:S01]  /*6d50*/  IMAD.U32 R6, RZ, RZ, UR6 ;  /* 0x00000006ff067e24 */ /* 0x000fe2000f8e00ff */
[----:B-----5:R-:W-:Y:S01]  /*6d60*/  MOV R11, UR5 ;  /* 0x00000005000b7c02 */ /* 0x020fe20008000f00 */
[----:B------:R-:W-:Y:S02]  /*6d70*/  IMAD.U32 R10, RZ, RZ, UR4 ;  /* 0x00000004ff0a7e24 */ /* 0x000fe4000f8e00ff */
[----:B------:R-:W-:Y:S07]  /*6d80*/  LEPC R20, `(.L_x_106) ;  /* 0x000000001014794e */ /* 0x000fee0000000000 */
[----:B-1--4-:R-:W-:Y:S05]  /*6d90*/  CALL.ABS.NOINC R2 ;  /* 0x0000000002007343 */ /* 0x012fea0003c00000 */
.L_x_106:
[----:B------:R-:W-:Y:S05]  /*6da0*/  WARPSYNC.ALL ;  /* 0x0000000000007948 */ /* 0x000fea0003800000 */
[----:B------:R-:W-:Y:S01]  /*6db0*/  R2UR UR4, R25 ;  /* 0x00000000190472ca */ /* 0x000fe200000e0000 */
[----:B------:R-:W-:Y:S01]  /*6dc0*/  BSSY.RECONVERGENT B0, `(.L_x_107) ;  /* 0x000003c000007945 */ /* 0x000fe20003800200 */
[----:B------:R-:W-:Y:S02]  /*6dd0*/  SHF.L.U32 R73, R63, 0x2, RZ ;  /* 0x000000023f497819 */ /* 0x000fe400000006ff */
[----:B------:R-:W-:Y:S02]  /*6de0*/  ISETP.NE.AND P0, PT, R64, RZ, PT ;  /* 0x000000ff4000720c */ /* 0x000fe40003f05270 */
[----:B------:R-:W-:Y:S04]  /*6df0*/  IADD3 R69, PT, PT, R69, R73, RZ ;  /* 0x0000004945457210 */ /* 0x000fe80007ffe0ff */
[----:B------:R-:W-:Y:S03]  /*6e00*/  IADD3 R71, PT, PT, R62, R69, RZ ;  /* 0x000000453e477210 */ /* 0x000fe60007ffe0ff */
[----:B--2---:R-:W2:Y:S02]  /*6e10*/  LDTM.16dp128bit.x8 R4, tmem[UR4] ;  /* 0x00000004000479ee */ /* 0x004ea40008180000 */
[C---:B--2---:R-:W-:Y:S01]  /*6e20*/  FMUL R0, R24.reuse, R4 ;  /* 0x0000000418007220 */ /* 0x044fe20000400000 */
[C---:B-1----:R-:W-:Y:S01]  /*6e30*/  FMUL R2, R24.reuse, R5 ;  /* 0x0000000518027220 */ /* 0x042fe20000400000 */
[C---:B------:R-:W-:Y:S01]  /*6e40*/  FMUL R3, R24.reuse, R6 ;  /* 0x0000000618037220 */ /* 0x040fe20000400000 */
[C---:B------:R-:W-:Y:S01]  /*6e50*/  FMUL R7, R24.reuse, R7 ;  /* 0x0000000718077220 */ /* 0x040fe20000400000 */
[C---:B------:R-:W-:Y:S01]  /*6e60*/  FFMA R28, R27.reuse, R32, R0 ;  /* 0x000000201b1c7223 */ /* 0x040fe20000000000 */
        /* <DEDUP_REMOVED lines=10> */
[----:B------:R1:W-:Y:S01]  /*6f10*/  STSM.16.M88.4 [R70+0x400], R28 ;  /* 0x0004001c46007844 */ /* 0x0003e20000000200 */
[C---:B------:R-:W-:Y:S01]  /*6f20*/  FMUL R9, R24.reuse, R13 ;  /* 0x0000000d18097220 */ /* 0x040fe20000400000 */
[C---:B------:R-:W-:Y:S01]  /*6f30*/  FFMA R6, R27.reuse, R38, R6 ;  /* 0x000000261b067223 */ /* 0x040fe20000000006 */
[C---:B------:R-:W-:Y:S01]  /*6f40*/  FMUL R10, R24.reuse, R14 ;  /* 0x0000000e180a7220 */ /* 0x040fe20000400000 */
[C---:B------:R-:W-:Y:S01]  /*6f50*/  FFMA R7, R27.reuse, R39, R11 ;  /* 0x000000271b077223 */ /* 0x040fe2000000000b */
[C---:B------:R-:W-:Y:S01]  /*6f60*/  FMUL R15, R24.reuse, R15 ;  /* 0x0000000f180f7220 */ /* 0x040fe20000400000 */
[C---:B----4-:R-:W-:Y:S01]  /*6f70*/  FFMA R8, R27.reuse, R40, R8 ;  /* 0x000000281b087223 */ /* 0x050fe20000000008 */
[C---:B------:R-:W-:Y:S01]  /*6f80*/  FMUL R12, R24.reuse, R16 ;  /* 0x00000010180c7220 */ /* 0x040fe20000400000 */
[C---:B------:R-:W-:Y:S01]  /*6f90*/  FFMA R9, R27.reuse, R41, R9 ;  /* 0x000000291b097223 */ /* 0x040fe20000000009 */
[----:B------:R1:W-:Y:S01]  /*6fa0*/  STSM.16.M88.4 [R68+0x400], R4 ;  /* 0x0004000444007844 */ /* 0x0003e20000000200 */
[C---:B------:R-:W-:Y:S01]  /*6fb0*/  FMUL R13, R24.reuse, R17 ;  /* 0x00000011180d7220 */ /* 0x040fe20000400000 */
[C---:B------:R-:W-:Y:S01]  /*6fc0*/  FFMA R10, R27.reuse, R42, R10 ;  /* 0x0000002a1b0a7223 */ /* 0x040fe2000000000a */
[C---:B------:R-:W-:Y:S01]  /*6fd0*/  FMUL R14, R24.reuse, R18 ;  /* 0x00000012180e7220 */ /* 0x040fe20000400000 */
[C---:B------:R-:W-:Y:S01]  /*6fe0*/  FFMA R11, R27.reuse, R43, R15 ;  /* 0x0000002b1b0b7223 */ /* 0x040fe2000000000f */
[----:B------:R-:W-:Y:S01]  /*6ff0*/  FMUL R19, R24, R19 ;  /* 0x0000001318137220 */ /* 0x000fe20000400000 */
[C---:B------:R-:W-:Y:S01]  /*7000*/  FFMA R12, R27.reuse, R44, R12 ;  /* 0x0000002c1b0c7223 */ /* 0x040fe2000000000c */
[C---:B------:R-:W-:Y:S01]  /*7010*/  FFMA R13, R27.reuse, R45, R13 ;  /* 0x0000002d1b0d7223 */ /* 0x040fe2000000000d */
[C---:B------:R-:W-:Y:S01]  /*7020*/  FFMA R14, R27.reuse, R46, R14 ;  /* 0x0000002e1b0e7223 */ /* 0x040fe2000000000e */
[----:B------:R1:W-:Y:S01]  /*7030*/  STSM.16.M88.4 [R69], R8 ;  /* 0x0000000845007844 */ /* 0x0003e20000000200 */
[----:B------:R-:W-:Y:S05]  /*7040*/  FFMA R15, R27, R47, R19 ;  /* 0x0000002f1b0f7223 */ /* 0x000fea0000000013 */
[----:B------:R1:W-:Y:S01]  /*7050*/  STSM.16.M88.4 [R71], R12 ;  /* 0x0000000c47007844 */ /* 0x0003e20000000200 */
[----:B------:R-:W-:Y:S01]  /*7060*/  @!PT LDS RZ, [RZ] ;  /* 0x00000000fffff984 */ /* 0x000fe20000000800 */
[----:B------:R-:W-:Y:S01]  /*7070*/  @!PT LDS RZ, [RZ] ;  /* 0x00000000fffff984 */ /* 0x000fe20000000800 */
[----:B------:R-:W-:Y:S01]  /*7080*/  @!PT LDS RZ, [RZ] ;  /* 0x00000000fffff984 */ /* 0x000fe20000000800 */
[----:B------:R-:W-:Y:S01]  /*7090*/  @!PT LDS RZ, [RZ] ;  /* 0x00000000fffff984 */ /* 0x000fe20000000800 */
[----:B------:R2:W-:Y:S06]  /*70a0*/  MEMBAR.ALL.CTA ;  /* 0x0000000000007992 */ /* 0x0005ec0000008000 */
[----:B--2---:R-:W2:Y:S02]  /*70b0*/  FENCE.VIEW.ASYNC.S ;  /* 0x00000000000073c6 */ /* 0x004ea40000000000 */
[----:B--2---:R-:W-:Y:S06]  /*70c0*/  BAR.SYNC.DEFER_BLOCKING 0x1, 0x80 ;  /* 0x0042000000007b1d */ /* 0x004fec0000010000 */
[----:B------:R-:W-:Y:S05]  /*70d0*/  @P0 BRA `(.L_x_108) ;  /* 0x0000000000280947 */ /* 0x000fea0003800000 */
[----:B------:R-:W2:Y:S01]  /*70e0*/  LDCU.64 UR6, c[0x0][0x348] ;  /* 0x00006900ff0677ac */ /* 0x000ea20008000a00 */
[----:B------:R-:W-:Y:S01]  /*70f0*/  UIADD3 UR4, UPT, UPT, UR43, 0x400, URZ ;  /* 0x000004002b047890 */ /* 0x000fe2000fffe0ff */
[----:B------:R-:W-:Y:S05]  /*7100*/  UMOV UR51, UR60 ;  /* 0x0000003c00337c82 */ /* 0x000fea0008000000 */
[----:B------:R-:W-:Y:S04]  /*7110*/  MOV R56, UR4 ;  /* 0x0000000400387c02 */ /* 0x000fe80008000f00 */
[----:B------:R-:W-:Y:S01]  /*7120*/  R2UR UR48, R56 ;  /* 0x00000000383072ca */ /* 0x000fe200000e0000 */
[----:B--2---:R-:W-:Y:S04]  /*7130*/  UIADD3 UR4, UP0, UPT, UR6, 0x680, URZ ;  /* 0x0000068006047890 */ /* 0x004fe8000ff1e0ff */
[----:B------:R-:W-:Y:S09]  /*7140*/  UIADD3.X UR5, UPT, UPT, URZ, UR7, URZ, UP0, !UPT ;  /* 0x00000007ff057290 */ /* 0x000ff200087fe4ff */
[----:B------:R2:W-:Y:S01]  /*7150*/  UTMASTG.3D [UR48], [UR4] ;  /* 0x00000030040073b5 */ /* 0x0005e20008010000 */
[----:B------:R0:W-:Y:S01]  /*7160*/  UTMACMDFLUSH ;  /* 0x00000000000079b7 */ /* 0x0001e20000000000 */
[----:B--2---:R-:W-:Y:S04]  /*7170*/  DEPBAR.LE SB0, 0x1 ;  /* 0x000080400000791a */ /* 0x004fe80000000000 */
.L_x_108:
[----:B------:R-:W-:Y:S05]  /*7180*/  BSYNC.RECONVERGENT B0 ;  /* 0x0000000000007941 */ /* 0x000fea0003800200 */
.L_x_107:
[----:B------:R-:W-:Y:S01]  /*7190*/  BAR.SYNC.DEFER_BLOCKING 0x1, 0x80 ;  /* 0x0042000000007b1d */ /* 0x000fe20000010000 */
[----:B------:R-:W-:Y:S01]  /*71a0*/  ISETP.NE.AND P1, PT, R67, RZ, PT ;  /* 0x000000ff4300720c */ /* 0x000fe20003f25270 */
[----:B------:R-:W-:Y:S01]  /*71b0*/  UISETP.NE.AND UP0, UPT, UR46, URZ, UPT ;  /* 0x000000ff2e00728c */ /* 0x000fe2000bf05270 */
[----:B------:R-:W-:Y:S11]  /*71c0*/  LEA R2, R74, UR43, 0x3 ;  /* 0x0000002b4a027c11 */ /* 0x000ff6000f8e18ff */
[----:B------:R-:W-:Y:S01]  /*71d0*/  @P1 SHF.L.U32 R3, R61, 0x1f, RZ ;  /* 0x0000001f3d031819 */ /* 0x000fe200000006ff */
[----:B------:R-:W-:Y:S06]  /*71e0*/  BRA.U !UP0, `(.L_x_109) ;  /* 0x0000000108247547 */ /* 0x000fec000b800000 */
[----:B-1----:R-:W-:Y:S01]  /*71f0*/  IMAD.U32 R4, RZ, RZ, UR45 ;  /* 0x0000002dff047e24 */ /* 0x002fe2000f8e00ff */
[----:B------:R-:W-:Y:S01]  /*7200*/  MOV R0, UR55 ;  /* 0x0000003700007c02 */ /* 0x000fe20008000f00 */
[----:B------:R-:W-:Y:S03]  /*7210*/  UIADD3 UR4, UPT, UPT, UR45, 0x1, URZ ;  /* 0x000000012d047890 */ /* 0x000fe6000fffe0ff */
[----:B------:R-:W-:Y:S01]  /*7220*/  @P1 LEA R4, R4, UR43, 0x3 ;  /* 0x0000002b04041c11 */ /* 0x000fe2000f8e18ff */
[----:B------:R-:W-:Y:S04]  /*7230*/  UISETP.NE.AND UP0, UPT, UR4, 0x4, UPT ;  /* 0x000000040400788c */ /* 0x000fe8000bf05270 */
[----:B------:R-:W-:Y:S01]  /*7240*/  @P1 VIADD R4, R4, 0x40 ;  /* 0x0000004004041836 */ /* 0x000fe20000000000 */
[----:B------:R-:W-:Y:S04]  /*7250*/  USEL UR45, UR4, URZ, UP0 ;  /* 0x000000ff042d7287 */ /* 0x000fe80008000000 */
[----:B------:R-:W-:Y:S04]  /*7260*/  @P1 PRMT R0, R0, 0x654, R4 ;  /* 0x0000065400001816 */ /* 0x000fe80000000004 */
[----:B------:R2:W-:Y:S04]  /*7270*/  @P1 SYNCS.ARRIVE.TRANS64.RED.A1T0 RZ, [R0+URZ], RZ ;  /* 0x000000ff00ff19a7 */ /* 0x0005e800081004ff */
.L_x_109:
[----:B------:R-:W3:Y:S01]  /*7280*/  @P1 SYNCS.PHASECHK.TRANS64.TRYWAIT P0, [R2+URZ+0x20], R3 ;  /* 0x00002003020015a7 */ /* 0x000ee200080011ff */
[----:B------:R-:W-:Y:S01]  /*7290*/  BSSY B1, `(.L_x_110) ;  /* 0x0000017000017945 */ /* 0x000fe20003800000 */
[----:B---3--:R-:W-:Y:S03]  /*72a0*/  @P1 SEL R76, RZ, 0x1, !P0 ;  /* 0x00000001ff4c1807 */ /* 0x008fe60004000000 */
[----:B------:R-:W-:Y:S05]  /*72b0*/  @!P1 BRA `(.L_x_111) ;  /* 0x0000000000509947 */ /* 0x000fea0003800000 */
[----:B------:R-:W-:Y:S01]  /*72c0*/  ISETP.NE.AND P1, PT, R77, RZ, PT ;  /* 0x000000ff4d00720c */ /* 0x000fe20003f25270 */
[----:B------:R-:W-:Y:S01]  /*72d0*/  BSSY B0, `(.L_x_112) ;  /* 0x000000a000007945 */ /* 0x000fe20003800000 */
[----:B------:R-:W-:Y:S11]  /*72e0*/  ISETP.NE.AND P0, PT, R76, RZ, PT ;  /* 0x000000ff4c00720c */ /* 0x000ff60003f05270 */
[----:B-1----:R-:W-:Y:S04]  /*72f0*/  @P1 IMAD R5, R74, 0x2000, R75 ;  /* 0x000020004a051824 */ /* 0x002fe800078e024b */
[----:B------:R-:W-:Y:S05]  /*7300*/  @P1 VIADD R4, R5, UR43 ;  /* 0x0000002b05041c36 */ /* 0x000fea0008000000 */
[----:B------:R-:W-:Y:S01]  /*7310*/  @P1 IADD3 R3, PT, PT, R73, R4, RZ ;  /* 0x0000000449031210 */ /* 0x000fe20007ffe0ff */
[----:B------:R-:W-:Y:S01]  /*7320*/  @P1 IMAD.IADD R4, R62, 0x1, R4 ;  /* 0x000000013e041824 */ /* 0x000fe200078e0204 */
[----:B------:R-:W-:Y:S06]  /*7330*/  @P0 BRA `(.L_x_113) ;  /* 0x00000000000c0947 */ /* 0x000fec0003800000 */
[----:B--2---:R-:W-:Y:S04]  /*7340*/  SHF.L.U32 R0, R61, 0x1f, RZ ;  /* 0x0000001f3d007819 */ /* 0x004fe800000006ff */
[----:B------:R-:W1:Y:S02]  /*7350*/  SYNCS.PHASECHK.TRANS64.TRYWAIT P0, [R2+URZ+0x20], R0 ;  /* 0x00002000020075a7 */ /* 0x000e6400080011ff */
[----:B-1----:R-:W-:Y:S05]  /*7360*/  @!P0 BRA `(.L_x_114) ;  /* 0x0000002000a48947 */ /* 0x002fea0003800000 */
.L_x_113:
[----:B------:R-:W-:Y:S05]  /*7370*/  BSYNC B0 ;  /* 0x0000000000007941 */ /* 0x000fea0003800000 */
.L_x_112:
[----:B------:R-:W-:Y:S02]  /*7380*/  ISETP.NE.AND P0, PT, R77, RZ, PT ;  /* 0x000000ff4d00720c */ /* 0x000fe40003f05270 */
[----:B------:R-:W-:Y:S11]  /*7390*/  IADD3 R74, PT, PT, R74, 0x1, RZ ;  /* 0x000000014a4a7810 */ /* 0x000ff60007ffe0ff */
[----:B-12---:R-:W-:Y:S01]  /*73a0*/  @P0 IMAD.IADD R0, R62, 0x1, R3 ;  /* 0x000000013e000824 */ /* 0x006fe200078e0203 */
[----:B------:R-:W-:Y:S05]  /*73b0*/  @P0 WARPSYNC.ALL ;  /* 0x0000000000000948 */ /* 0x000fea0003800000 */
[----:B------:R3:W4:Y:S04]  /*73c0*/  @P0 LDSM.16.M88.4 R32, [R5+UR43+0x400] ;  /* 0x0004002b0520083b */ /* 0x0007280008000200 */
[----:B------:R3:W1:Y:S04]  /*73d0*/  @P0 LDSM.16.M88.4 R36, [R4+0x400] ;  /* 0x000400000424083b */ /* 0x0006680000000200 */
[----:B------:R3:W2:Y:S04]  /*73e0*/  @P0 LDSM.16.M88.4 R40, [R3+0x400] ;  /* 0x000400000328083b */ /* 0x0006a80000000200 */
[----:B------:R3:W1:Y:S02]  /*73f0*/  @P0 LDSM.16.M88.4 R44, [R0+0x400] ;  /* 0x00040000002c083b */ /* 0x0006640000000200 */
.L_x_111:
[----:B------:R-:W-:Y:S05]  /*7400*/  BSYNC B1 ;  /* 0x0000000000017941 */ /* 0x000fea0003800000 */
.L_x_110:
[----:B--23--:R-:W-:Y:S05]  /*7410*/  VIADD R0, R25, 0x20 ;  /* 0x0000002019007836 */ /* 0x00cfea0000000000 */
[----:B------:R-:W-:Y:S04]  /*7420*/  SHF.R.U32.HI R0, RZ, 0x15, R0 ;  /* 0x00000015ff007819 */ /* 0x000fe80000011600 */
[----:B------:R-:W-:Y:S11]  /*7430*/  LOP3.LUT P0, RZ, R0, 0x3, R53, 0x48, !PT ;  /* 0x0000000300ff7812 */ /* 0x000ff60007804835 */
[----:B------:R-:W-:Y:S02]  /*7440*/  @!UPT UIADD3 URZ, UPT, UPT, URZ, URZ, URZ ;  /* 0x000000fffffff290 */ /* 0x000fe4000fffe0ff */
[----:B------:R-:W-:Y:S05]  /*7450*/  @!P0 BRA `(.L_x_115) ;  /* 0x0000000000408947 */ /* 0x000fea0003800000 */
[----:B------:R-:W2:Y:S01]  /*7460*/  LDCU.64 UR8, c[0x4][0x70] ;  /* 0x01000e00ff0877ac */ /* 0x000ea20008000a00 */
[----:B------:R-:W-:Y:S01]  /*7470*/  MOV R3, 0x0 ;  /* 0x0000000000037802 */ /* 0x000fe20000000f00 */
[----:B-1----:R-:W-:Y:S02]  /*7480*/  HFMA2 R12, -RZ, RZ, 0, 5.9604644775390625e-08 ;  /* 0x00000001ff0c7431 */ /* 0x002fe400000001ff */
[----:B------:R-:W-:Y:S02]  /*7490*/  IMAD.MOV.U32 R8, RZ, RZ, 0x192 ;  /* 0x00000192ff087424 */ /* 0x000fe400078e00ff */
[----:B------:R-:W-:Y:S01]  /*74a0*/  IMAD.MOV.U32 R13, RZ, RZ, RZ ;  /* 0x000000ffff0d7224 */ /* 0x000fe200078e00ff */
[----:B------:R-:W1:Y:S01]  /*74b0*/  LDCU.64 UR6, c[0x4][0x78] ;  /* 0x01000f00ff0677ac */ /* 0x000e620008000a00 */
[----:B------:R-:W3:Y:S01]  /*74c0*/  LDC.64 R2, c[0x4][R3] ;  /* 0x0100000003027b82 */ /* 0x000ee20000000a00 */
[----:B------:R-:W5:Y:S01]  /*74d0*/  LDCU.64 UR4, c[0x4][0x10] ;  /* 0x01000200ff0477ac */ /* 0x000f620008000a00 */
[----:B--2---:R-:W-:Y:S01]  /*74e0*/  MOV R5, UR9 ;  /* 0x0000000900057c02 */ /* 0x004fe20008000f00 */
[----:B------:R-:W-:Y:S01]  /*74f0*/  IMAD.U32 R4, RZ, RZ, UR8 ;  /* 0x00000008ff047e24 */ /* 0x000fe2000f8e00ff */
[----:B-1----:R-:W-:Y:S01]  /*7500*/  MOV R7, UR7 ;  /* 0x0000000700077c02 */ /* 0x002fe20008000f00 */
[----:B------:R-:W-:Y:S01]  /*7510*/  IMAD.U32 R6, RZ, RZ, UR6 ;  /* 0x00000006ff067e24 */ /* 0x000fe2000f8e00ff */
[----:B-----5:R-:W-:Y:S01]  /*7520*/  MOV R11, UR5 ;  /* 0x00000005000b7c02 */ /* 0x020fe20008000f00 */
[----:B------:R-:W-:Y:S02]  /*7530*/  IMAD.U32 R10, RZ, RZ, UR4 ;  /* 0x00000004ff0a7e24 */ /* 0x000fe4000f8e00ff */
[----:B------:R-:W-:Y:S07]  /*7540*/  LEPC R20, `(.L_x_115) ;  /* 0x000000001014794e */ /* 0x000fee0000000000 */
[----:B---34-:R-:W-:Y:S05]  /*7550*/  CALL.ABS.NOINC R2 ;  /* 0x0000000002007343 */ /* 0x018fea0003c00000 */
.L_x_115:
[----:B------:R-:W-:Y:S05]  /*7560*/  WARPSYNC.ALL ;  /* 0x0000000000007948 */ /* 0x000fea0003800000 */
[----:B------:R-:W-:Y:S01]  /*7570*/  R2UR UR4, R25 ;  /* 0x00000000190472ca */ /* 0x000fe200000e0000 */
[----:B------:R-:W-:Y:S01]  /*7580*/  BSSY.RECONVERGENT B0, `(.L_x_116) ;  /* 0x0000041000007945 */ /* 0x000fe20003800200 */
[----:B------:R-:W-:Y:S02]  /*7590*/  ISETP.NE.AND P6, PT, R67, RZ, PT ;  /* 0x000000ff4300720c */ /* 0x000fe40003fc5270 */
[----:B------:R-:W-:Y:S02]  /*75a0*/  ISETP.NE.AND P0, PT, R64, RZ, PT ;  /* 0x000000ff4000720c */ /* 0x000fe40003f05270 */
[----:B------:R-:W-:Y:S07]  /*75b0*/  MOV R20, UR45 ;  /* 0x0000002d00147c02 */ /* 0x000fee0008000f00 */
[----:B-1----:R-:W1:Y:S02]  /*75c0*/  LDTM.16dp128bit.x8 R4, tmem[UR4+0x20] ;  /* 0x00002004000479ee */ /* 0x002e640008180000 */
[----:B------:R-:W-:Y:S01]  /*75d0*/  @P6 LEA R20, R20, UR43, 0x3 ;  /* 0x0000002b14146c11 */ /* 0x000fe2000f8e18ff */
[C---:B-1----:R-:W-:Y:S01]  /*75e0*/  FMUL R0, R24.reuse, R4 ;  /* 0x0000000418007220 */ /* 0x042fe20000400000 */
[C---:B------:R-:W-:Y:S01]  /*75f0*/  FMUL R2, R24.reuse, R5 ;  /* 0x0000000518027220 */ /* 0x040fe20000400000 */
[C---:B------:R-:W-:Y:S01]  /*7600*/  FMUL R3, R24.reuse, R6 ;  /* 0x0000000618037220 */ /* 0x040fe20000400000 */
[C---:B------:R-:W-:Y:S01]  /*7610*/  FMUL R7, R24.reuse, R7 ;  /* 0x0000000718077220 */ /* 0x040fe20000400000 */
[C---:B----4-:R-:W-:Y:S01]  /*7620*/  FFMA R28, R27.reuse, R32, R0 ;  /* 0x000000201b1c7223 */ /* 0x050fe20000000000 */
        /* <DEDUP_REMOVED lines=28> */
[----:B------:R1:W-:Y:S01]  /*77f0*/  STSM.16.M88.4 [R69+0x2000], R8 ;  /* 0x0020000845007844 */ /* 0x0003e20000000200 */
[----:B------:R-:W-:Y:S01]  /*7800*/  FFMA R15, R27, R47, R19 ;  /* 0x0000002f1b0f7223 */ /* 0x000fe20000000013 */
[----:B------:R-:W-:Y:S02]  /*7810*/  MOV R16, UR55 ;  /* 0x0000003700107c02 */ /* 0x000fe40008000f00 */
[----:B------:R-:W-:Y:S02]  /*7820*/  @P6 IADD3 R17, PT, PT, R20, 0x40, RZ ;  /* 0x0000004014116810 */ /* 0x000fe40007ffe0ff */
[----:B------:R1:W-:Y:S01]  /*7830*/  STSM.16.M88.4 [R71+0x2000], R12 ;  /* 0x0020000c47007844 */ /* 0x0003e20000000200 */
[----:B------:R-:W-:Y:S02]  /*7840*/  LEA R0, R74, UR43, 0x3 ;  /* 0x0000002b4a007c11 */ /* 0x000fe4000f8e18ff */
[----:B------:R-:W-:Y:S01]  /*7850*/  @P6 PRMT R16, R16, 0x654, R17 ;  /* 0x0000065410106816 */ /* 0x000fe20000000011 */
[----:B------:R-:W-:Y:S01]  /*7860*/  @!PT LDS RZ, [RZ] ;  /* 0x00000000fffff984 */ /* 0x000fe20000000800 */
[----:B------:R-:W-:Y:S01]  /*7870*/  @!PT LDS RZ, [RZ] ;  /* 0x00000000fffff984 */ /* 0x000fe20000000800 */
[----:B------:R-:W-:Y:S01]  /*7880*/  @!PT LDS RZ, [RZ] ;  /* 0x00000000fffff984 */ /* 0x000fe20000000800 */
[----:B------:R-:W-:Y:S01]  /*7890*/  @!PT LDS RZ, [RZ] ;  /* 0x00000000fffff984 */ /* 0x000fe20000000800 */
[----:B------:R2:W-:Y:S06]  /*78a0*/  MEMBAR.ALL.CTA ;  /* 0x0000000000007992 */ /* 0x0005ec0000008000 */
[----:B--2---:R-:W2:Y:S01]  /*78b0*/  FENCE.VIEW.ASYNC.S ;  /* 0x00000000000073c6 */ /* 0x004ea20000000000 */
[----:B------:R-:W-:Y:S01]  /*78c0*/  @P6 SHF.L.U32 R2, R61, 0x1f, RZ ;  /* 0x0000001f3d026819 */ /* 0x000fe200000006ff */
[----:B--2---:R-:W-:Y:S06]  /*78d0*/  BAR.SYNC.DEFER_BLOCKING 0x1, 0x80 ;  /* 0x0042000000007b1d */ /* 0x004fec0000010000 */
[----:B------:R-:W-:Y:S05]  /*78e0*/  @P0 BRA `(.L_x_117) ;  /* 0x0000000000280947 */ /* 0x000fea0003800000 */
[----:B------:R-:W2:Y:S01]  /*78f0*/  LDCU.64 UR6, c[0x0][0x348] ;  /* 0x00006900ff0677ac */ /* 0x000ea20008000a00 */
[----:B------:R-:W-:Y:S02]  /*7900*/  UIADD3 UR9, UPT, UPT, UR49, 0x20, URZ ;  /* 0x0000002031097890 */ /* 0x000fe4000fffe0ff */
[----:B------:R-:W-:Y:S01]  /*7910*/  UIADD3 UR8, UPT, UPT, UR43, 0x2400, URZ ;  /* 0x000024002b087890 */ /* 0x000fe2000fffe0ff */
[----:B------:R-:W-:Y:S01]  /*7920*/  UMOV UR10, UR50 ;  /* 0x00000032000a7c82 */ /* 0x000fe20008000000 */
[----:B------:R-:W-:Y:S01]  /*7930*/  UMOV UR11, UR60 ;  /* 0x0000003c000b7c82 */ /* 0x000fe20008000000 */
[----:B--2---:R-:W-:Y:S04]  /*7940*/  UIADD3 UR4, UP0, UPT, UR6, 0x680, URZ ;  /* 0x0000068006047890 */ /* 0x004fe8000ff1e0ff */
[----:B------:R-:W-:Y:S09]  /*7950*/  UIADD3.X UR5, UPT, UPT, URZ, UR7, URZ, UP0, !UPT ;  /* 0x00000007ff057290 */ /* 0x000ff200087fe4ff */
[----:B------:R2:W-:Y:S01]  /*7960*/  UTMASTG.3D [UR8], [UR4] ;  /* 0x00000008040073b5 */ /* 0x0005e20008010000 */
[----:B------:R0:W-:Y:S01]  /*7970*/  UTMACMDFLUSH ;  /* 0x00000000000079b7 */ /* 0x0001e20000000000 */
[----:B--2---:R-:W-:Y:S04]  /*7980*/  DEPBAR.LE SB0, 0x1 ;  /* 0x000080400000791a */ /* 0x004fe80000000000 */
.L_x_117:
[----:B------:R-:W-:Y:S05]  /*7990*/  BSYNC.RECONVERGENT B0 ;  /* 0x0000000000007941 */ /* 0x000fea0003800200 */
.L_x_116:
[----:B------:R-:W-:Y:S01]  /*79a0*/  BAR.SYNC.DEFER_BLOCKING 0x1, 0x80 ;  /* 0x0042000000007b1d */ /* 0x000fe20000010000 */
[----:B------:R-:W-:Y:S04]  /*79b0*/  UIADD3 UR4, UPT, UPT, UR45, 0x1, URZ ;  /* 0x000000012d047890 */ /* 0x000fe8000fffe0ff */
[----:B------:R-:W-:Y:S04]  /*79c0*/  UISETP.NE.AND UP0, UPT, UR4, 0x4, UPT ;  /* 0x000000040400788c */ /* 0x000fe8000bf05270 */
[----:B------:R-:W-:Y:S01]  /*79d0*/  USEL UR44, UR4, URZ, UP0 ;  /* 0x000000ff042c7287 */ /* 0x000fe20008000000 */
[----:B------:R2:W-:Y:S01]  /*79e0*/  @P6 SYNCS.ARRIVE.TRANS64.RED.A1T0 RZ, [R16+URZ], RZ ;  /* 0x000000ff10ff69a7 */ /* 0x0005e200081004ff */
[----:B------:R-:W-:Y:S01]  /*79f0*/  BSSY B1, `(.L_x_118) ;  /* 0x0000018000017945 */ /* 0x000fe20003800000 */
[----:B------:R-:W3:Y:S02]  /*7a00*/  @P6 SYNCS.PHASECHK.TRANS64.TRYWAIT P0, [R0+URZ+0x20], R2 ;  /* 0x00002002000065a7 */ /* 0x000ee400080011ff */
[----:B---3--:R-:W-:Y:S01]  /*7a10*/  @P6 SEL R76, RZ, 0x1, !P0 ;  /* 0x00000001ff4c6807 */ /* 0x008fe20004000000 */
[----:B--2---:R-:W-:Y:S06]  /*7a20*/  @!P6 BRA `(.L_x_119) ;  /* 0x000000000050e947 */ /* 0x004fec0003800000 */
        /* <DEDUP_REMOVED lines=8> */
[----:B------:R-:W-:Y:S04]  /*7ab0*/  SHF.L.U32 R5, R61, 0x1f, RZ ;  /* 0x0000001f3d057819 */ /* 0x000fe800000006ff */
[----:B------:R-:W1:Y:S02]  /*7ac0*/  SYNCS.PHASECHK.TRANS64.TRYWAIT P0, [R0+URZ+0x20], R5 ;  /* 0x00002005000075a7 */ /* 0x000e6400080011ff */
[----:B-1----:R-:W-:Y:S05]  /*7ad0*/  @!P0 BRA `(.L_x_122) ;  /* 0x0000001800dc8947 */ /* 0x002fea0003800000 */
.L_x_121:
[----:B------:R-:W-:Y:S05]  /*7ae0*/  BSYNC B0 ;  /* 0x0000000000007941 */ /* 0x000fea0003800000 */
.L_x_120:
[----:B------:R-:W-:Y:S02]  /*7af0*/  ISETP.NE.AND P0, PT, R77, RZ, PT ;  /* 0x000000ff4d00720c */ /* 0x000fe40003f05270 */
[----:B------:R-:W-:Y:S11]  /*7b00*/  IADD3 R74, PT, PT, R74, 0x1, RZ ;  /* 0x000000014a4a7810 */ /* 0x000ff60007ffe0ff */
[----:B-1----:R-:W-:Y:S01]  /*7b10*/  @P0 IMAD.IADD R0, R62, 0x1, R2 ;  /* 0x000000013e000824 */ /* 0x002fe200078e0202 */
[----:B------:R-:W-:Y:S05]  /*7b20*/  @P0 WARPSYNC.ALL ;  /* 0x0000000000000948 */ /* 0x000fea0003800000 */
[----:B------:R2:W3:Y:S04]  /*7b30*/  @P0 LDSM.16.M88.4 R32, [R4+UR43+0x400] ;  /* 0x0004002b0420083b */ /* 0x0004e80008000200 */
[----:B------:R2:W4:Y:S04]  /*7b40*/  @P0 LDSM.16.M88.4 R36, [R3+0x400] ;  /* 0x000400000324083b */ /* 0x0005280000000200 */
[----:B------:R2:W1:Y:S04]  /*7b50*/  @P0 LDSM.16.M88.4 R40, [R2+0x400] ;  /* 0x000400000228083b */ /* 0x0004680000000200 */
[----:B------:R2:W1:Y:S02]  /*7b60*/  @P0 LDSM.16.M88.4 R44, [R0+0x400] ;  /* 0x00040000002c083b */ /* 0x0004640000000200 */
.L_x_119:
[----:B------:R-:W-:Y:S05]  /*7b70*/  BSYNC B1 ;  /* 0x0000000000017941 */ /* 0x000fea0003800000 */
.L_x_118:
[----:B--2---:R-:W-:Y:S05]  /*7b80*/  VIADD R0, R25, 0x40 ;  /* 0x0000004019007836 */ /* 0x004fea0000000000 */
        /* <DEDUP_REMOVED lines=20> */
.L_x_123:
        /* <DEDUP_REMOVED lines=12> */
[C---:B---3--:R-:W-:Y:S01]  /*7d90*/  FFMA R28, R27.reuse, R32, R0 ;  /* 0x000000201b1c7223 */ /* 0x048fe20000000000 */
[C---:B------:R-:W-:Y:S01]  /*7da0*/  FMUL R4, R24.reuse, R8 ;  /* 0x0000000818047220 */ /* 0x040fe20000400000 */
[C---:B------:R-:W-:Y:S01]  /*7db0*/  FFMA R29, R27.reuse, R33, R2 ;  /* 0x000000211b1d7223 */ /* 0x040fe20000000002 */
        /* <DEDUP_REMOVED lines=52> */
.L_x_125:
[----:B------:R-:W-:Y:S05]  /*8100*/  BSYNC.RECONVERGENT B0 ;  /* 0x0000000000007941 */ /* 0x000fea0003800200 */
.L_x_124:
        /* <DEDUP_REMOVED lines=12> */
[----:B------:R-:W-:Y:S04]  /*81d0*/  @P1 IMAD R74, R74, 0x2000, R75 ;  /* 0x000020004a4a1824 */ /* 0x000fe800078e024b */
[----:B------:R-:W-:Y:S05]  /*81e0*/  @P1 VIADD R3, R74, UR43 ;  /* 0x0000002b4a031c36 */ /* 0x000fea0008000000 */
[----:B------:R-:W-:Y:S01]  /*81f0*/  @P1 IADD3 R73, PT, PT, R73, R3, RZ ;  /* 0x0000000349491210 */ /* 0x000fe20007ffe0ff */
[----:B------:R-:W-:Y:S01]  /*8200*/  @P1 IMAD.IADD R3, R62, 0x1, R3 ;  /* 0x000000013e031824 */ /* 0x000fe200078e0203 */
[----:B------:R-:W-:Y:S06]  /*8210*/  @P0 BRA `(.L_x_129) ;  /* 0x00000000000c0947 */ /* 0x000fec0003800000 */
[----:B------:R-:W-:Y:S04]  /*8220*/  SHF.L.U32 R0, R61, 0x1f, RZ ;  /* 0x0000001f3d007819 */ /* 0x000fe800000006ff */
[----:B------:R-:W2:Y:S02]  /*8230*/  SYNCS.PHASECHK.TRANS64.TRYWAIT P0, [R2+URZ+0x20], R0 ;  /* 0x00002000020075a7 */ /* 0x000ea400080011ff */
[----:B--2---:R-:W-:Y:S05]  /*8240*/  @!P0 BRA `(.L_x_130) ;  /* 0x0000001400148947 */ /* 0x004fea0003800000 */
.L_x_129:
[----:B------:R-:W-:Y:S05]  /*8250*/  BSYNC B0 ;  /* 0x0000000000007941 */ /* 0x000fea0003800000 */
.L_x_128:
[----:B------:R-:W-:Y:S11]  /*8260*/  ISETP.NE.AND P0, PT, R77, RZ, PT ;  /* 0x000000ff4d00720c */ /* 0x000ff60003f05270 */
[----:B------:R-:W-:Y:S02]  /*8270*/  @!UPT UIADD3 URZ, UPT, UPT, URZ, URZ, URZ ;  /* 0x000000fffffff290 */ /* 0x000fe4000fffe0ff */
[----:B--2---:R-:W-:Y:S01]  /*8280*/  @P0 IADD3 R0, PT, PT, R62, R73, RZ ;  /* 0x000000493e000210 */ /* 0x004fe20007ffe0ff */
[----:B------:R-:W-:Y:S05]  /*8290*/  @P0 WARPSYNC.ALL ;  /* 0x0000000000000948 */ /* 0x000fea0003800000 */
[----:B------:R2:W3:Y:S04]  /*82a0*/  @P0 LDSM.16.M88.4 R32, [R74+UR43+0x400] ;  /* 0x0004002b4a20083b */ /* 0x0004e80008000200 */
[----:B------:R2:W4:Y:S04]  /*82b0*/  @P0 LDSM.16.M88.4 R36, [R3+0x400] ;  /* 0x000400000324083b */ /* 0x0005280000000200 */
[----:B------:R2:W1:Y:S04]  /*82c0*/  @P0 LDSM.16.M88.4 R40, [R73+0x400] ;  /* 0x000400004928083b */ /* 0x0004680000000200 */
[----:B------:R2:W1:Y:S02]  /*82d0*/  @P0 LDSM.16.M88.4 R44, [R0+0x400] ;  /* 0x00040000002c083b */ /* 0x0004640000000200 */
.L_x_127:
[----:B------:R-:W-:Y:S05]  /*82e0*/  BSYNC B1 ;  /* 0x0000000000017941 */ /* 0x000fea0003800000 */
.L_x_126:
        /* <DEDUP_REMOVED lines=21> */
.L_x_131:
[----:B------:R-:W-:Y:S01]  /*8440*/  ISETP.NE.AND P0, PT, R64, RZ, PT ;  /* 0x000000ff4000720c */ /* 0x000fe20003f05270 */
[----:B------:R-:W-:Y:S05]  /*8450*/  WARPSYNC.ALL ;  /* 0x0000000000007948 */ /* 0x000fea0003800000 */
[----:B------:R-:W-:Y:S01]  /*8460*/  R2UR UR4, R25 ;  /* 0x00000000190472ca */ /* 0x000fe200000e0000 */
[----:B------:R-:W-:Y:S11]  /*8470*/  BSSY.RECONVERGENT B0, `(.L_x_132) ;  /* 0x000003f000007945 */ /* 0x000ff60003800200 */
[----:B------:R-:W-:Y:S01]  /*8480*/  @!UPT UIADD3 URZ, UPT, UPT, URZ, URZ, URZ ;  /* 0x000000fffffff290 */ /* 0x000fe2000fffe0ff */
[----:B-1----:R-:W1:Y:S01]  /*8490*/  LDTM.16dp128bit.x8 R4, tmem[UR4+0x60] ;  /* 0x00006004000479ee */ /* 0x002e620008180000 */
[----:B------:R-:W-:Y:S01]  /*84a0*/  R2UR UR4, R72 ;  /* 0x00000000480472ca */ /* 0x000fe200000e0000 */
[----:B------:R-:W-:Y:S11]  /*84b0*/  NOP ;  /* 0x0000000000007918 */ /* 0x000ff60000000000 */
[----:B------:R-:W-:Y:S01]  /*84c0*/  @!UPT UIADD3 URZ, UPT, UPT, URZ, URZ, URZ ;  /* 0x000000fffffff290 */ /* 0x000fe2000fffe0ff */
[----:B------:R-:W-:Y:S04]  /*84d0*/  UIADD3 UR4, UPT, UPT, UR4, 0xb0, URZ ;  /* 0x000000b004047890 */ /* 0x000fe8000fffe0ff */
[----:B------:R-:W-:Y:S01]  /*84e0*/  UPRMT UR4, UR55, 0x654, UR4 ;  /* 0x0000065437047896 */ /* 0x000fe20008000004 */
[C---:B-1----:R-:W-:Y:S01]  /*84f0*/  FMUL R0, R24.reuse, R4 ;  /* 0x0000000418007220 */ /* 0x042fe20000400000 */
[C---:B------:R-:W-:Y:S01]  /*8500*/  FMUL R2, R24.reuse, R5 ;  /* 0x0000000518027220 */ /* 0x040fe20000400000 */
[C---:B------:R-:W-:Y:S06]  /*8510*/  FMUL R3, R24.reuse, R6 ;  /* 0x0000000618037220 */ /* 0x040fec0000400000 */
[----:B------:R-:W-:Y:S01]  /*8520*/  SYNCS.ARRIVE.TRANS64.RED.A1T0 RZ, [UR4], RZ ;  /* 0x000000ffffff79a7 */ /* 0x000fe20008100404 */
[C---:B---3--:R-:W-:Y:S01]  /*8530*/  FFMA R28, R27.reuse, R32, R0 ;  /* 0x000000201b1c7223 */ /* 0x048fe20000000000 */
[C---:B------:R-:W-:Y:S01]  /*8540*/  FFMA R29, R27.reuse, R33, R2 ;  /* 0x000000211b1d7223 */ /* 0x040fe20000000002 */
[C---:B------:R-:W-:Y:S01]  /*8550*/  FMUL R7, R24.reuse, R7 ;  /* 0x0000000718077220 */ /* 0x040fe20000400000 */
[C---:B------:R-:W-:Y:S01]  /*8560*/  FMUL R4, R24.reuse, R8 ;  /* 0x0000000818047220 */ /* 0x040fe20000400000 */
        /* <DEDUP_REMOVED lines=27> */
[----:B------:R-:W-:Y:S05]  /*8720*/  FFMA R15, R27, R47, R19 ;  /* 0x0000002f1b0f7223 */ /* 0x000fea0000000013 */
[----:B------:R1:W-:Y:S01]  /*8730*/  STSM.16.M88.4 [R71+0x6000], R12 ;  /* 0x0060000c47007844 */ /* 0x0003e20000000200 */
        /* <DEDUP_REMOVED lines=18> */
.L_x_133:
[----:B------:R-:W-:Y:S05]  /*8860*/  BSYNC.RECONVERGENT B0 ;  /* 0x0000000000007941 */ /* 0x000fea0003800200 */
.L_x_132:
[----:B------:R-:W-:Y:S01]  /*8870*/  BAR.SYNC.DEFER_BLOCKING 0x1, 0x80 ;  /* 0x0042000000007b1d */ /* 0x000fe20000010000 */
[----:B------:R-:W-:Y:S01]  /*8880*/  UISETP.NE.AND UP0, UPT, UR46, -0x4, UPT ;  /* 0xfffffffc2e00788c */ /* 0x000fe2000bf05270 */
[----:B------:R-:W-:Y:S08]  /*8890*/  IADD3 R22, PT, PT, R22, 0x1, RZ ;  /* 0x0000000116167810 */ /* 0x000ff00007ffe0ff */
[----:B------:R-:W-:Y:S05]  /*88a0*/  BRA.U !UP0, `(.L_x_134) ;  /* 0x0000000108287547 */ /* 0x000fea000b800000 */
[----:B------:R-:W-:Y:S01]  /*88b0*/  ISETP.NE.AND P0, PT, R67, RZ, PT ;  /* 0x000000ff4300720c */ /* 0x000fe20003f05270 */
[----:B------:R-:W-:Y:S01]  /*88c0*/  IMAD.U32 R2, RZ, RZ, UR45 ;  /* 0x0000002dff027e24 */ /* 0x000fe2000f8e00ff */
[----:B------:R-:W-:Y:S01]  /*88d0*/  UIADD3 UR4, UPT, UPT, UR45, 0x1, URZ ;  /* 0x000000012d047890 */ /* 0x000fe2000fffe0ff */
[----:B------:R-:W-:Y:S03]  /*88e0*/  IMAD.U32 R0, RZ, RZ, UR55 ;  /* 0x00000037ff007e24 */ /* 0x000fe6000f8e00ff */
[----:B------:R-:W-:Y:S04]  /*88f0*/  UISETP.NE.AND UP0, UPT, UR4, 0x4, UPT ;  /* 0x000000040400788c */ /* 0x000fe8000bf05270 */
[----:B------:R-:W-:Y:S03]  /*8900*/  USEL UR45, UR4, URZ, UP0 ;  /* 0x000000ff042d7287 */ /* 0x000fe60008000000 */
[----:B------:R-:W-:Y:S05]  /*8910*/  @P0 LEA R2, R2, UR43, 0x3 ;  /* 0x0000002b02020c11 */ /* 0x000fea000f8e18ff */
[----:B------:R-:W-:Y:S05]  /*8920*/  @P0 VIADD R2, R2, 0x40 ;  /* 0x0000004002020836 */ /* 0x000fea0000000000 */
[----:B------:R-:W-:Y:S04]  /*8930*/  @P0 PRMT R0, R0, 0x654, R2 ;  /* 0x0000065400000816 */ /* 0x000fe80000000002 */
[----:B------:R2:W-:Y:S03]  /*8940*/  @P0 SYNCS.ARRIVE.TRANS64.RED.A1T0 RZ, [R0+URZ], RZ ;  /* 0x000000ff00ff09a7 */ /* 0x0005e600081004ff */
.L_x_134:
[----:B------:R-:W-:Y:S01]  /*8950*/  R2UR UR5, R54 ;  /* 0x00000000360572ca */ /* 0x000fe200000e0000 */
[----:B------:R-:W-:Y:S01]  /*8960*/  UISETP.NE.AND UP0, UPT, UR62, URZ, UPT ;  /* 0x000000ff3e00728c */ /* 0x000fe2000bf05270 */
[----:B------:R-:W-:Y:S01]  /*8970*/  R2UR UR4, R55 ;  /* 0x00000000370472ca */ /* 0x000fe200000e0000 */
[----:B------:R-:W-:Y:S01]  /*8980*/  UIADD3 UR46, UPT, UPT, UR46, 0x4, URZ ;  /* 0x000000042e2e7890 */ /* 0x000fe2000fffe0ff */
[----:B------:R-:W-:Y:S01]  /*8990*/  ISETP.NE.AND P0, PT, R58, 0x2, PT ;  /* 0x000000023a00780c */ /* 0x000fe20003f05270 */
[----:B------:R-:W-:Y:S01]  /*89a0*/  UMOV UR60, UR61 ;  /* 0x0000003d003c7c82 */ /* 0x000fe20008000000 */
[----:B------:R-:W-:Y:S02]  /*89b0*/  ISETP.NE.AND P1, PT, R22, 0x4, PT ;  /* 0x000000041600780c */ /* 0x000fe40003f25270 */
[----:B------:R-:W-:Y:S02]  /*89c0*/  SEL R2, RZ, 0x1, P0 ;  /* 0x00000001ff027807 */ /* 0x000fe40000000000 */
[----:B--2---:R-:W-:Y:S02]  /*89d0*/  SEL R0, RZ, 0x1, P1 ;  /* 0x00000001ff007807 */ /* 0x004fe40000800000 */
[----:B------:R-:W-:Y:S01]  /*89e0*/  LOP3.LUT R59, R59, R2, RZ, 0x3c, !PT ;  /* 0x000000023b3b7212 */ /* 0x000fe200078e3cff */
[----:B------:R-:W-:Y:S01]  /*89f0*/  UIADD3 UR28, UPT, UPT, UR36, UR5, URZ ;  /* 0x00000005241c7290 */ /* 0x000fe2000fffe0ff */
[----:B------:R-:W-:Y:S01]  /*8a00*/  LOP3.LUT R60, R60, R0, RZ, 0x3c, !PT ;  /* 0x000000003c3c7212 */ /* 0x000fe200078e3cff */
[----:B------:R-:W-:Y:S01]  /*8a10*/  UIADD3 UR24, UPT, UPT, UR37, UR4, URZ ;  /* 0x0000000425187290 */ /* 0x000fe2000fffe0ff */
[----:B------:R-:W-:Y:S02]  /*8a20*/  SEL R58, R58, RZ, P0 ;  /* 0x000000ff3a3a7207 */ /* 0x000fe40000000000 */
[----:B------:R-:W-:Y:S01]  /*8a30*/  SEL R22, R22, RZ, P1 ;  /* 0x000000ff16167207 */ /* 0x000fe20000800000 */
[----:B------:R-:W-:Y:S08]  /*8a40*/  BRA.U UP0, `(.L_x_135) ;  /* 0xffffffd100887547 */ /* 0x000ff0000b83ffff */
[----:B------:R-:W-:-:S09]  /*8a50*/  UISETP.NE.AND UP0, UPT, UR63, URZ, UPT ;  /* 0x000000ff3f00728c */ /* 0x000fd2000bf05270 */
[----:B------:R-:W-:Y:S05]  /*8a60*/  BRA.U !UP0, `(.L_x_136) ;  /* 0x0000000108487547 */ /* 0x000fea000b800000 */
[----:B------:R-:W2:Y:S02]  /*8a70*/  LDCU.64 UR4, c[0x0][0x890] ;  /* 0x00011200ff0477ac */ /* 0x000ea40008000a00 */
[----:B--2---:R-:W-:-:S04]  /*8a80*/  UISETP.NE.U32.AND UP0, UPT, UR4, URZ, UPT ;  /* 0x000000ff0400728c */ /* 0x004fc8000bf05070 */
[----:B------:R-:W-:-:S09]  /*8a90*/  UISETP.NE.AND.EX UP0, UPT, UR5, URZ, UPT, UP0 ;  /* 0x000000ff0500728c */ /* 0x000fd2000bf05300 */
[----:B------:R-:W-:Y:S05]  /*8aa0*/  BRA.U UP0, `(.L_x_137) ;  /* 0x00000001000c7547 */ /* 0x000fea000b800000 */
[----:B------:R-:W-:-:S13]  /*8ab0*/  FSETP.NEU.AND P0, PT, R27, RZ, PT ;  /* 0x000000ff1b00720b */ /* 0x000fda0003f0d000 */
[----:B------:R-:W-:Y:S05]  /*8ac0*/  @!P0 EXIT ;  /* 0x000000000000894d */ /* 0x000fea0003800000 */
[----:B------:R-:W-:Y:S05]  /*8ad0*/  BRA `(.L_x_136) ;  /* 0x00000000002c7947 */ /* 0x000fea0003800000 */
.L_x_137:
[----:B------:R-:W-:Y:S01]  /*8ae0*/  ISETP.NE.AND P0, PT, R57, RZ, PT ;  /* 0x000000ff3900720c */ /* 0x000fe20003f05270 */
[----:B------:R-:W-:-:S12]  /*8af0*/  BSSY.RECONVERGENT B0, `(.L_x_136) ;  /* 0x0000009000007945 */ /* 0x000fd80003800200 */
[----:B------:R-:W-:Y:S05]  /*8b00*/  @P0 BRA `(.L_x_138) ;  /* 0x0000000000140947 */ /* 0x000fea0003800000 */
[----:B------:R-:W2:Y:S02]  /*8b10*/  LDCU.64 UR4, c[0x0][0x888] ;  /* 0x00011100ff0477ac */ /* 0x000ea40008000a00 */
[----:B--2---:R-:W-:-:S04]  /*8b20*/  ISETP.NE.U32.AND P0, PT, RZ, UR4, PT ;  /* 0x00000004ff007c0c */ /* 0x004fc8000bf05070 */
[----:B------:R-:W-:-:S13]  /*8b30*/  ISETP.NE.AND.EX P0, PT, RZ, UR5, PT, P0 ;  /* 0x00000005ff007c0c */ /* 0x000fda000bf05300 */
[----:B------:R-:W-:Y:S05]  /*8b40*/  @!P0 EXIT ;  /* 0x000000000000894d */ /* 0x000fea0003800000 */
[----:B------:R-:W-:Y:S05]  /*8b50*/  BRA `(.L_x_139) ;  /* 0x0000000000087947 */ /* 0x000fea0003800000 */
.L_x_138:
[----:B------:R-:W-:-:S13]  /*8b60*/  FSETP.NEU.AND P0, PT, R27, RZ, PT ;  /* 0x000000ff1b00720b */ /* 0x000fda0003f0d000 */
[----:B------:R-:W-:Y:S05]  /*8b70*/  @!P0 EXIT ;  /* 0x000000000000894d */ /* 0x000fea0003800000 */
.L_x_139:
[----:B------:R-:W-:Y:S05]  /*8b80*/  BSYNC.RECONVERGENT B0 ;  /* 0x0000000000007941 */ /* 0x000fea0003800200 */
.L_x_136:
[----:B------:R-:W-:Y:S01]  /*8b90*/  ULEA UR4, UR45, UR43, 0x3 ;  /* 0x0000002b2d047291 */ /* 0x000fe2000f8e18ff */
[----:B------:R-:W-:-:S04]  /*8ba0*/  DEPBAR.LE SB0, 0x0 ;  /* 0x000080000000791a */ /* 0x000fc80000000000 */
[----:B------:R-:W-:-:S04]  /*8bb0*/  UIADD3 UR4, UPT, UPT, UR4, 0x40, URZ ;  /* 0x0000004004047890 */ /* 0x000fc8000fffe0ff */
[----:B------:R-:W-:-:S09]  /*8bc0*/  UPRMT UR4, UR55, 0x654, UR4 ;  /* 0x0000065437047896 */ /* 0x000fd20008000004 */
[----:B------:R-:W-:Y:S01]  /*8bd0*/  SYNCS.ARRIVE.TRANS64.RED.A1T0 RZ, [UR4], RZ ;  /* 0x000000ffffff79a7 */ /* 0x000fe20008100404 */
[----:B------:R-:W-:Y:S05]  /*8be0*/  EXIT ;  /* 0x000000000000794d */ /* 0x000fea0003800000 */
.L_x_24:
[----:B---3--:R3:W4:Y:S02]  /*8bf0*/  SYNCS.PHASECHK.TRANS64.TRYWAIT P0, [R0+URZ+0xe0], R2 ;  /* 0x0000e002000075a7 */ /* 0x00872400080011ff */
[----:B----4-:R-:W-:Y:S05]  /*8c00*/  @!P0 NANOSLEEP.SYNCS 0x989680 ;  /* 0x009896800000895d */ /* 0x010fea0003900000 */
[----:B------:R-:W4:Y:S02]  /*8c10*/  @!P0 SYNCS.PHASECHK.TRANS64 P0, [R0+URZ+0xe0], R2 ;  /* 0x0000e002000085a7 */ /* 0x000f2400080010ff */
[----:B----4-:R-:W-:Y:S05]  /*8c20*/  @!P0 BRA `(.L_x_24) ;  /* 0xfffffffc00f08947 */ /* 0x010fea000383ffff */
[----:B------:R-:W-:Y:S05]  /*8c30*/  BRA `(.L_x_140) ;  /* 0xffffff8c00547947 */ /* 0x000fea000383ffff */
.L_x_27:
[----:B--2---:R-:W-:-:S07]  /*8c40*/  MOV R0, UR57 ;  /* 0x0000003900007c02 */ /* 0x004fce0008000f00 */
.L_x_141:
[----:B--2---:R2:W3:Y:S02]  /*8c50*/  SYNCS.PHASECHK.TRANS64.TRYWAIT P0, [R0+URZ+0x10], R3 ;  /* 0x00001003000075a7 */ /* 0x0044e400080011ff */
[----:B---3--:R-:W-:Y:S05]  /*8c60*/  @!P0 NANOSLEEP.SYNCS 0x989680 ;  /* 0x009896800000895d */ /* 0x008fea0003900000 */
[----:B------:R-:W3:Y:S02]  /*8c70*/  @!P0 SYNCS.PHASECHK.TRANS64 P0, [R0+URZ+0x10], R3 ;  /* 0x00001003000085a7 */ /* 0x000ee400080010ff */
[----:B---3--:R-:W-:Y:S05]  /*8c80*/  @!P0 BRA `(.L_x_141) ;  /* 0xfffffffc00f08947 */ /* 0x008fea000383ffff */
[----:B------:R-:W-:Y:S05]  /*8c90*/  BRA `(.L_x_26) ;  /* 0xffffff8c009c7947 */ /* 0x000fea000383ffff */
.L_x_36:
[----:B-1----:R-:W-:-:S07]  /*8ca0*/  MOV R0, UR57 ;  /* 0x0000003900007c02 */ /* 0x002fce0008000f00 */
.L_x_142:
[----:B-1----:R1:W2:Y:S02]  /*8cb0*/  SYNCS.PHASECHK.TRANS64.TRYWAIT P0, [R0+URZ+0x10], R3 ;  /* 0x00001003000075a7 */ /* 0x0022a400080011ff */
[----:B--2---:R-:W-:Y:S05]  /*8cc0*/  @!P0 NANOSLEEP.SYNCS 0x989680 ;  /* 0x009896800000895d */ /* 0x004fea0003900000 */
[----:B------:R-:W2:Y:S02]  /*8cd0*/  @!P0 SYNCS.PHASECHK.TRANS64 P0, [R0+URZ+0x10], R3 ;  /* 0x00001003000085a7 */ /* 0x000ea400080010ff */
[----:B--2---:R-:W-:Y:S05]  /*8ce0*/  @!P0 BRA `(.L_x_142) ;  /* 0xfffffffc00f08947 */ /* 0x004fea000383ffff */
[----:B------:R-:W-:Y:S05]  /*8cf0*/  BRA `(.L_x_35) ;  /* 0xffffff9000f47947 */ /* 0x000fea000383ffff */
.L_x_43:
[----:B-1----:R1:W4:Y:S02]  /*8d00*/  SYNCS.PHASECHK.TRANS64.TRYWAIT P0, [R3+URZ+0x70], R0 ;  /* 0x00007000030075a7 */ /* 0x00232400080011ff */
[----:B----4-:R-:W-:Y:S05]  /*8d10*/  @!P0 NANOSLEEP.SYNCS 0x989680 ;  /* 0x009896800000895d */ /* 0x010fea0003900000 */
[----:B------:R-:W4:Y:S02]  /*8d20*/  @!P0 SYNCS.PHASECHK.TRANS64 P0, [R3+URZ+0x70], R0 ;  /* 0x00007000030085a7 */ /* 0x000f2400080010ff */
[----:B----4-:R-:W-:Y:S05]  /*8d30*/  @!P0 BRA `(.L_x_43) ;  /* 0xfffffffc00f08947 */ /* 0x010fea000383ffff */
[----:B------:R-:W-:Y:S05]  /*8d40*/  BRA `(.L_x_143) ;  /* 0xffffff98002c7947 */ /* 0x000fea000383ffff */
.L_x_47:
[----:B------:R-:W-:-:S07]  /*8d50*/  MOV R0, UR4 ;  /* 0x0000000400007c02 */ /* 0x000fce0008000f00 */
.L_x_144:
[----:B-1----:R1:W2:Y:S02]  /*8d60*/  SYNCS.PHASECHK.TRANS64.TRYWAIT P0, [R0+URZ], R2 ;  /* 0x00000002000075a7 */ /* 0x0022a400080011ff */
[----:B--2---:R-:W-:Y:S05]  /*8d70*/  @!P0 NANOSLEEP.SYNCS 0x989680 ;  /* 0x009896800000895d */ /* 0x004fea0003900000 */
[----:B------:R-:W2:Y:S02]  /*8d80*/  @!P0 SYNCS.PHASECHK.TRANS64 P0, [R0+URZ], R2 ;  /* 0x00000002000085a7 */ /* 0x000ea400080010ff */
[----:B--2---:R-:W-:Y:S05]  /*8d90*/  @!P0 BRA `(.L_x_144) ;  /* 0xfffffffc00f08947 */ /* 0x004fea000383ffff */
[----:B------:R-:W-:Y:S05]  /*8da0*/  BRA `(.L_x_145) ;  /* 0xffffff9c00d87947 */ /* 0x000fea000383ffff */
.L_x_50:
[----:B--2---:R2:W3:Y:S02]  /*8db0*/  SYNCS.PHASECHK.TRANS64.TRYWAIT P0, [R2+URZ+0xd0], R4 ;  /* 0x0000d004020075a7 */ /* 0x0044e400080011ff */
[----:B---3--:R-:W-:Y:S05]  /*8dc0*/  @!P0 NANOSLEEP.SYNCS 0x989680 ;  /* 0x009896800000895d */ /* 0x008fea0003900000 */
[----:B------:R-:W3:Y:S02]  /*8dd0*/  @!P0 SYNCS.PHASECHK.TRANS64 P0, [R2+URZ+0xd0], R4 ;  /* 0x0000d004020085a7 */ /* 0x000ee400080010ff */
[----:B---3--:R-:W-:Y:S05]  /*8de0*/  @!P0 BRA `(.L_x_50) ;  /* 0xfffffffc00f08947 */ /* 0x008fea000383ffff */
[----:B------:R-:W-:Y:S05]  /*8df0*/  BRA `(.L_x_146) ;  /* 0xffffffa000347947 */ /* 0x000fea000383ffff */
.L_x_51:
[----:B------:R-:W-:-:S07]  /*8e00*/  MOV R2, UR4 ;  /* 0x0000000400027c02 */ /* 0x000fce0008000f00 */
.L_x_147:
[----:B--2---:R2:W3:Y:S02]  /*8e10*/  SYNCS.PHASECHK.TRANS64.TRYWAIT P0, [R2+URZ+0x80], R5 ;  /* 0x00008005020075a7 */ /* 0x0044e400080011ff */
[----:B---3--:R-:W-:Y:S05]  /*8e20*/  @!P0 NANOSLEEP.SYNCS 0x989680 ;  /* 0x009896800000895d */ /* 0x008fea0003900000 */
[----:B------:R-:W3:Y:S02]  /*8e30*/  @!P0 SYNCS.PHASECHK.TRANS64 P0, [R2+URZ+0x80], R5 ;  /* 0x00008005020085a7 */ /* 0x000ee400080010ff */
[----:B---3--:R-:W-:Y:S05]  /*8e40*/  @!P0 BRA `(.L_x_147) ;  /* 0xfffffffc00f08947 */ /* 0x008fea000383ffff */
[----:B------:R-:W-:Y:S05]  /*8e50*/  BRA `(.L_x_148) ;  /* 0xffffffa000447947 */ /* 0x000fea000383ffff */
.L_x_52:
[----:B--2---:R2:W3:Y:S02]  /*8e60*/  SYNCS.PHASECHK.TRANS64.TRYWAIT P1, [R2+URZ+0x70], R4 ;  /* 0x00007004020075a7 */ /* 0x0044e400080211ff */
[----:B---3--:R-:W-:Y:S05]  /*8e70*/  @!P1 NANOSLEEP.SYNCS 0x989680 ;  /* 0x009896800000995d */ /* 0x008fea0003900000 */
[----:B------:R-:W3:Y:S02]  /*8e80*/  @!P1 SYNCS.PHASECHK.TRANS64 P1, [R2+URZ+0x70], R4 ;  /* 0x00007004020095a7 */ /* 0x000ee400080210ff */
[----:B---3--:R-:W-:Y:S05]  /*8e90*/  @!P1 BRA `(.L_x_52) ;  /* 0xfffffffc00f09947 */ /* 0x008fea000383ffff */
[----:B------:R-:W-:Y:S05]  /*8ea0*/  BRA `(.L_x_149) ;  /* 0xffffffa000747947 */ /* 0x000fea000383ffff */
.L_x_55:
[----:B------:R-:W-:-:S07]  /*8eb0*/  MOV R0, UR4 ;  /* 0x0000000400007c02 */ /* 0x000fce0008000f00 */
.L_x_150:
[----:B--2---:R2:W3:Y:S02]  /*8ec0*/  SYNCS.PHASECHK.TRANS64.TRYWAIT P0, [R0+URZ+0x80], R2 ;  /* 0x00008002000075a7 */ /* 0x0044e400080011ff */
[----:B---3--:R-:W-:Y:S05]  /*8ed0*/  @!P0 NANOSLEEP.SYNCS 0x989680 ;  /* 0x009896800000895d */ /* 0x008fea0003900000 */
[----:B------:R-:W3:Y:S02]  /*8ee0*/  @!P0 SYNCS.PHASECHK.TRANS64 P0, [R0+URZ+0x80], R2 ;  /* 0x00008002000085a7 */ /* 0x000ee400080010ff */
[----:B---3--:R-:W-:Y:S05]  /*8ef0*/  @!P0 BRA `(.L_x_150) ;  /* 0xfffffffc00f08947 */ /* 0x008fea000383ffff */
[----:B------:R-:W-:Y:S05]  /*8f00*/  BRA `(.L_x_54) ;  /* 0xffffffa000c87947 */ /* 0x000fea000383ffff */
.L_x_62:
[----:B-1----:R1:W2:Y:S02]  /*8f10*/  SYNCS.PHASECHK.TRANS64.TRYWAIT P1, [R0+URZ+0x70], R2 ;  /* 0x00007002000075a7 */ /* 0x0022a400080211ff */
[----:B--2---:R-:W-:Y:S05]  /*8f20*/  @!P1 NANOSLEEP.SYNCS 0x989680 ;  /* 0x009896800000995d */ /* 0x004fea0003900000 */
[----:B------:R-:W2:Y:S02]  /*8f30*/  @!P1 SYNCS.PHASECHK.TRANS64 P1, [R0+URZ+0x70], R2 ;  /* 0x00007002000095a7 */ /* 0x000ea400080210ff */
[----:B--2---:R-:W-:Y:S05]  /*8f40*/  @!P1 BRA `(.L_x_62) ;  /* 0xfffffffc00f09947 */ /* 0x004fea000383ffff */
[----:B------:R-:W-:Y:S05]  /*8f50*/  BRA `(.L_x_151) ;  /* 0xffffffa800307947 */ /* 0x000fea000383ffff */
.L_x_63:
[----:B------:R-:W-:-:S13]  /*8f60*/  R2UR UR4, R13 ;  /* 0x000000000d0472ca */ /* 0x000fda00000e0000 */
[----:B------:R-:W-:-:S07]  /*8f70*/  MOV R2, UR4 ;  /* 0x0000000400027c02 */ /* 0x000fce0008000f00 */
.L_x_152:
[----:B-1----:R1:W2:Y:S02]  /*8f80*/  SYNCS.PHASECHK.TRANS64.TRYWAIT P0, [R2+URZ+0xb0], R0 ;  /* 0x0000b000020075a7 */ /* 0x0022a400080011ff */
[----:B--2---:R-:W-:Y:S05]  /*8f90*/  @!P0 NANOSLEEP.SYNCS 0x989680 ;  /* 0x009896800000895d */ /* 0x004fea0003900000 */
[----:B------:R-:W2:Y:S02]  /*8fa0*/  @!P0 SYNCS.PHASECHK.TRANS64 P0, [R2+URZ+0xb0], R0 ;  /* 0x0000b000020085a7 */ /* 0x000ea400080010ff */
[----:B--2---:R-:W-:Y:S05]  /*8fb0*/  @!P0 BRA `(.L_x_152) ;  /* 0xfffffffc00f08947 */ /* 0x004fea000383ffff */
[----:B------:R-:W-:Y:S05]  /*8fc0*/  BRA `(.L_x_153) ;  /* 0xffffffa800847947 */ /* 0x000fea000383ffff */
.L_x_66:
[----:B------:R-:W-:Y:S07]  /*8fd0*/  MOV R0, UR5 ;  /* 0x0000000500007c02 */ /* 0x000fee0008000f00 */
.L_x_154:
[----:B-1----:R1:W2:Y:S02]  /*8fe0*/  SYNCS.PHASECHK.TRANS64.TRYWAIT P0, [R0+URZ], R2 ;  /* 0x00000002000075a7 */ /* 0x0022a400080011ff */
[----:B--2---:R-:W-:Y:S05]  /*8ff0*/  @!P0 NANOSLEEP.SYNCS 0x989680 ;  /* 0x009896800000895d */ /* 0x004fea0003900000 */
[----:B------:R-:W2:Y:S02]  /*9000*/  @!P0 SYNCS.PHASECHK.TRANS64 P0, [R0+URZ], R2 ;  /* 0x00000002000085a7 */ /* 0x000ea400080010ff */
[----:B--2---:R-:W-:Y:S05]  /*9010*/  @!P0 BRA `(.L_x_154) ;  /* 0xfffffffc00f08947 */ /* 0x004fea000383ffff */
[----:B------:R-:W-:Y:S05]  /*9020*/  BRA `(.L_x_65) ;  /* 0xffffffa800a07947 */ /* 0x000fea000383ffff */
.L_x_69:
[----:B------:R-:W-:-:S07]  /*9030*/  MOV R0, UR4 ;  /* 0x0000000400007c02 */ /* 0x000fce0008000f00 */
.L_x_155:
[----:B--2---:R2:W3:Y:S02]  /*9040*/  SYNCS.PHASECHK.TRANS64.TRYWAIT P0, [R0+URZ], R2 ;  /* 0x00000002000075a7 */ /* 0x0044e400080011ff */
[----:B---3--:R-:W-:Y:S05]  /*9050*/  @!P0 NANOSLEEP.SYNCS 0x989680 ;  /* 0x009896800000895d */ /* 0x008fea0003900000 */
[----:B------:R-:W3:Y:S02]  /*9060*/  @!P0 SYNCS.PHASECHK.TRANS64 P0, [R0+URZ], R2 ;  /* 0x00000002000085a7 */ /* 0x000ee400080010ff */
[----:B---3--:R-:W-:Y:S05]  /*9070*/  @!P0 BRA `(.L_x_155) ;  /* 0xfffffffc00f08947 */ /* 0x008fea000383ffff */
[----:B------:R-:W-:Y:S05]  /*9080*/  BRA `(.L_x_156) ;  /* 0xffffffb000ac7947 */ /* 0x000fea000383ffff */
.L_x_70:
[----:B------:R-:W-:-:S07]  /*9090*/  MOV R0, UR5 ;  /* 0x0000000500007c02 */ /* 0x000fce0008000f00 */
.L_x_157:
[----:B-1----:R1:W2:Y:S02]  /*90a0*/  SYNCS.PHASECHK.TRANS64.TRYWAIT P0, [R0+URZ], R3 ;  /* 0x00000003000075a7 */ /* 0x0022a400080011ff */
[----:B--2---:R-:W-:Y:S05]  /*90b0*/  @!P0 NANOSLEEP.SYNCS 0x989680 ;  /* 0x009896800000895d */ /* 0x004fea0003900000 */
[----:B------:R-:W2:Y:S02]  /*90c0*/  @!P0 SYNCS.PHASECHK.TRANS64 P0, [R0+URZ], R3 ;  /* 0x00000003000085a7 */ /* 0x000ea400080010ff */
[----:B--2---:R-:W-:Y:S05]  /*90d0*/  @!P0 BRA `(.L_x_157) ;  /* 0xfffffffc00f08947 */ /* 0x004fea000383ffff */
[----:B------:R-:W-:Y:S05]  /*90e0*/  BRA `(.L_x_158) ;  /* 0xffffffb000b87947 */ /* 0x000fea000383ffff */
.L_x_71:
[----:B------:R-:W-:-:S07]  /*90f0*/  MOV R0, UR5 ;  /* 0x0000000500007c02 */ /* 0x000fce0008000f00 */
.L_x_159:
[----:B-1----:R1:W2:Y:S02]  /*9100*/  SYNCS.PHASECHK.TRANS64.TRYWAIT P0, [R0+URZ], R3 ;  /* 0x00000003000075a7 */ /* 0x0022a400080011ff */
[----:B--2---:R-:W-:Y:S05]  /*9110*/  @!P0 NANOSLEEP.SYNCS 0x989680 ;  /* 0x009896800000895d */ /* 0x004fea0003900000 */
[----:B------:R-:W2:Y:S02]  /*9120*/  @!P0 SYNCS.PHASECHK.TRANS64 P0, [R0+URZ], R3 ;  /* 0x00000003000085a7 */ /* 0x000ea400080010ff */
[----:B--2---:R-:W-:Y:S05]  /*9130*/  @!P0 BRA `(.L_x_159) ;  /* 0xfffffffc00f08947 */ /* 0x004fea000383ffff */
[----:B------:R-:W-:Y:S05]  /*9140*/  BRA `(.L_x_160) ;  /* 0xffffffb000c47947 */ /* 0x000fea000383ffff */
.L_x_72:
[----:B-1----:R-:W-:-:S07]  /*9150*/  MOV R0, UR4 ;  /* 0x0000000400007c02 */ /* 0x002fce0008000f00 */
.L_x_161:
[----:B-1----:R1:W2:Y:S02]  /*9160*/  SYNCS.PHASECHK.TRANS64.TRYWAIT P0, [R0+URZ], R2 ;  /* 0x00000002000075a7 */ /* 0x0022a400080011ff */
[----:B--2---:R-:W-:Y:S05]  /*9170*/  @!P0 NANOSLEEP.SYNCS 0x989680 ;  /* 0x009896800000895d */ /* 0x004fea0003900000 */
[----:B------:R-:W2:Y:S02]  /*9180*/  @!P0 SYNCS.PHASECHK.TRANS64 P0, [R0+URZ], R2 ;  /* 0x00000002000085a7 */ /* 0x000ea400080010ff */
[----:B--2---:R-:W-:Y:S05]  /*9190*/  @!P0 BRA `(.L_x_161) ;  /* 0xfffffffc00f08947 */ /* 0x004fea000383ffff */
[----:B------:R-:W-:Y:S05]  /*91a0*/  BRA `(.L_x_162) ;  /* 0xffffffb000d07947 */ /* 0x000fea000383ffff */
.L_x_77:
[----:B--2---:R2:W3:Y:S02]  /*91b0*/  SYNCS.PHASECHK.TRANS64.TRYWAIT P0, [R8+URZ+0x70], R0 ;  /* 0x00007000080075a7 */ /* 0x0044e400080011ff */
[----:B---3--:R-:W-:Y:S05]  /*91c0*/  @!P0 NANOSLEEP.SYNCS 0x989680 ;  /* 0x009896800000895d */ /* 0x008fea0003900000 */
[----:B------:R-:W3:Y:S02]  /*91d0*/  @!P0 SYNCS.PHASECHK.TRANS64 P0, [R8+URZ+0x70], R0 ;  /* 0x00007000080085a7 */ /* 0x000ee400080010ff */
[----:B---3--:R-:W-:Y:S05]  /*91e0*/  @!P0 BRA `(.L_x_77) ;  /* 0xfffffffc00f08947 */ /* 0x008fea000383ffff */
[----:B------:R-:W-:Y:S05]  /*91f0*/  BRA `(.L_x_163) ;  /* 0xffffffb800087947 */ /* 0x000fea000383ffff */
.L_x_80:
[----:B--2---:R-:W-:Y:S07]  /*9200*/  MOV R0, UR21 ;  /* 0x0000001500007c02 */ /* 0x004fee0008000f00 */
.L_x_164:
[----:B--2---:R2:W3:Y:S02]  /*9210*/  SYNCS.PHASECHK.TRANS64.TRYWAIT P1, [R0+URZ+0x68], R2 ;  /* 0x00006802000075a7 */ /* 0x0044e400080211ff */
[----:B---3--:R-:W-:Y:S05]  /*9220*/  @!P1 NANOSLEEP.SYNCS 0x989680 ;  /* 0x009896800000995d */ /* 0x008fea0003900000 */
[----:B------:R-:W3:Y:S02]  /*9230*/  @!P1 SYNCS.PHASECHK.TRANS64 P1, [R0+URZ+0x68], R2 ;  /* 0x00006802000095a7 */ /* 0x000ee400080210ff */
[----:B---3--:R-:W-:Y:S05]  /*9240*/  @!P1 BRA `(.L_x_164) ;  /* 0xfffffffc00f09947 */ /* 0x008fea000383ffff */
[----:B------:R-:W-:Y:S05]  /*9250*/  BRA `(.L_x_79) ;  /* 0xffffffbc00847947 */ /* 0x000fea000383ffff */
.L_x_83:
[----:B--2---:R-:W-:Y:S07]  /*9260*/  MOV R0, UR21 ;  /* 0x0000001500007c02 */ /* 0x004fee0008000f00 */
.L_x_165:
[----:B--2---:R2:W3:Y:S02]  /*9270*/  SYNCS.PHASECHK.TRANS64.TRYWAIT P0, [R0+URZ+0x40], R4 ;  /* 0x00004004000075a7 */ /* 0x0044e400080011ff */
[----:B---3--:R-:W-:Y:S05]  /*9280*/  @!P0 NANOSLEEP.SYNCS 0x989680 ;  /* 0x009896800000895d */ /* 0x008fea0003900000 */
[----:B------:R-:W3:Y:S02]  /*9290*/  @!P0 SYNCS.PHASECHK.TRANS64 P0, [R0+URZ+0x40], R4 ;  /* 0x00004004000085a7 */ /* 0x000ee400080010ff */
[----:B---3--:R-:W-:Y:S05]  /*92a0*/  @!P0 BRA `(.L_x_165) ;  /* 0xfffffffc00f08947 */ /* 0x008fea000383ffff */
[----:B------:R-:W-:Y:S05]  /*92b0*/  BRA `(.L_x_166) ;  /* 0xffffffbc00dc7947 */ /* 0x000fea000383ffff */
.L_x_84:
[----:B------:R-:W-:Y:S07]  /*92c0*/  MOV R0, UR21 ;  /* 0x0000001500007c02 */ /* 0x000fee0008000f00 */
.L_x_167:
[----:B--2---:R2:W3:Y:S02]  /*92d0*/  SYNCS.PHASECHK.TRANS64.TRYWAIT P0, [R0+URZ+0x48], R4 ;  /* 0x00004804000075a7 */ /* 0x0044e400080011ff */
[----:B---3--:R-:W-:Y:S05]  /*92e0*/  @!P0 NANOSLEEP.SYNCS 0x989680 ;  /* 0x009896800000895d */ /* 0x008fea0003900000 */
[----:B------:R-:W3:Y:S02]  /*92f0*/  @!P0 SYNCS.PHASECHK.TRANS64 P0, [R0+URZ+0x48], R4 ;  /* 0x00004804000085a7 */ /* 0x000ee400080010ff */
[----:B---3--:R-:W-:Y:S05]  /*9300*/  @!P0 BRA `(.L_x_167) ;  /* 0xfffffffc00f08947 */ /* 0x008fea000383ffff */
[----:B------:R-:W-:Y:S05]  /*9310*/  BRA `(.L_x_168) ;  /* 0xffffffc0001c7947 */ /* 0x000fea000383ffff */
.L_x_85:
[----:B------:R-:W-:Y:S07]  /*9320*/  MOV R0, UR21 ;  /* 0x0000001500007c02 */ /* 0x000fee0008000f00 */
.L_x_169:
[----:B--2---:R2:W3:Y:S02]  /*9330*/  SYNCS.PHASECHK.TRANS64.TRYWAIT P0, [R0+URZ+0x50], R4 ;  /* 0x00005004000075a7 */ /* 0x0044e400080011ff */
[----:B---3--:R-:W-:Y:S05]  /*9340*/  @!P0 NANOSLEEP.SYNCS 0x989680 ;  /* 0x009896800000895d */ /* 0x008fea0003900000 */
[----:B------:R-:W3:Y:S02]  /*9350*/  @!P0 SYNCS.PHASECHK.TRANS64 P0, [R0+URZ+0x50], R4 ;  /* 0x00005004000085a7 */ /* 0x000ee400080010ff */
[----:B---3--:R-:W-:Y:S05]  /*9360*/  @!P0 BRA `(.L_x_169) ;  /* 0xfffffffc00f08947 */ /* 0x008fea000383ffff */
[----:B------:R-:W-:Y:S05]  /*9370*/  BRA `(.L_x_170) ;  /* 0xffffffc000647947 */ /* 0x000fea000383ffff */
.L_x_86:
[----:B------:R-:W-:Y:S07]  /*9380*/  MOV R0, UR21 ;  /* 0x0000001500007c02 */ /* 0x000fee0008000f00 */
.L_x_171:
[----:B--2---:R2:W3:Y:S02]  /*9390*/  SYNCS.PHASECHK.TRANS64.TRYWAIT P0, [R0+URZ+0x58], R4 ;  /* 0x00005804000075a7 */ /* 0x0044e400080011ff */
[----:B---3--:R-:W-:Y:S05]  /*93a0*/  @!P0 NANOSLEEP.SYNCS 0x989680 ;  /* 0x009896800000895d */ /* 0x008fea0003900000 */
[----:B------:R-:W3:Y:S02]  /*93b0*/  @!P0 SYNCS.PHASECHK.TRANS64 P0, [R0+URZ+0x58], R4 ;  /* 0x00005804000085a7 */ /* 0x000ee400080010ff */
[----:B---3--:R-:W-:Y:S05]  /*93c0*/  @!P0 BRA `(.L_x_171) ;  /* 0xfffffffc00f08947 */ /* 0x008fea000383ffff */
[----:B------:R-:W-:Y:S05]  /*93d0*/  BRA `(.L_x_172) ;  /* 0xffffffc000b07947 */ /* 0x000fea000383ffff */
.L_x_88:
[----:B------:R-:W-:-:S07]  /*93e0*/  MOV R0, UR21 ;  /* 0x0000001500007c02 */ /* 0x000fce0008000f00 */
.L_x_173:
[----:B---3--:R3:W4:Y:S02]  /*93f0*/  SYNCS.PHASECHK.TRANS64.TRYWAIT P0, [R0+URZ+0x40], R2 ;  /* 0x00004002000075a7 */ /* 0x00872400080011ff */
[----:B----4-:R-:W-:Y:S05]  /*9400*/  @!P0 NANOSLEEP.SYNCS 0x989680 ;  /* 0x009896800000895d */ /* 0x010fea0003900000 */
[----:B------:R-:W4:Y:S02]  /*9410*/  @!P0 SYNCS.PHASECHK.TRANS64 P0, [R0+URZ+0x40], R2 ;  /* 0x00004002000085a7 */ /* 0x000f2400080010ff */
[----:B----4-:R-:W-:Y:S05]  /*9420*/  @!P0 BRA `(.L_x_173) ;  /* 0xfffffffc00f08947 */ /* 0x010fea000383ffff */
[----:B------:R-:W-:Y:S05]  /*9430*/  BRA `(.L_x_174) ;  /* 0xffffffc400287947 */ /* 0x000fea000383ffff */
.L_x_89:
[----:B---3--:R-:W-:-:S07]  /*9440*/  MOV R0, UR21 ;  /* 0x0000001500007c02 */ /* 0x008fce0008000f00 */
.L_x_175:
[----:B---3--:R3:W4:Y:S02]  /*9450*/  SYNCS.PHASECHK.TRANS64.TRYWAIT P0, [R0+URZ+0x48], R2 ;  /* 0x00004802000075a7 */ /* 0x00872400080011ff */
[----:B----4-:R-:W-:Y:S05]  /*9460*/  @!P0 NANOSLEEP.SYNCS 0x989680 ;  /* 0x009896800000895d */ /* 0x010fea0003900000 */
[----:B------:R-:W4:Y:S02]  /*9470*/  @!P0 SYNCS.PHASECHK.TRANS64 P0, [R0+URZ+0x48], R2 ;  /* 0x00004802000085a7 */ /* 0x000f2400080010ff */
[----:B----4-:R-:W-:Y:S05]  /*9480*/  @!P0 BRA `(.L_x_175) ;  /* 0xfffffffc00f08947 */ /* 0x010fea000383ffff */
[----:B------:R-:W-:Y:S05]  /*9490*/  BRA `(.L_x_176) ;  /* 0xffffffc400187947 */ /* 0x000fea000383ffff */
.L_x_90:
[----:B---3--:R-:W-:-:S07]  /*94a0*/  MOV R0, UR21 ;  /* 0x0000001500007c02 */ /* 0x008fce0008000f00 */
.L_x_177:
[----:B---3--:R3:W4:Y:S02]  /*94b0*/  SYNCS.PHASECHK.TRANS64.TRYWAIT P0, [R0+URZ+0x50], R2 ;  /* 0x00005002000075a7 */ /* 0x00872400080011ff */
[----:B----4-:R-:W-:Y:S05]  /*94c0*/  @!P0 NANOSLEEP.SYNCS 0x989680 ;  /* 0x009896800000895d */ /* 0x010fea0003900000 */
[----:B------:R-:W4:Y:S02]  /*94d0*/  @!P0 SYNCS.PHASECHK.TRANS64 P0, [R0+URZ+0x50], R2 ;  /* 0x00005002000085a7 */ /* 0x000f2400080010ff */
[----:B----4-:R-:W-:Y:S05]  /*94e0*/  @!P0 BRA `(.L_x_177) ;  /* 0xfffffffc00f08947 */ /* 0x010fea000383ffff */
[----:B------:R-:W-:Y:S05]  /*94f0*/  BRA `(.L_x_178) ;  /* 0xffffffc400087947 */ /* 0x000fea000383ffff */
.L_x_92:
[----:B-1----:R1:W2:Y:S02]  /*9500*/  SYNCS.PHASECHK.TRANS64.TRYWAIT P0, [R3+URZ+0x70], R0 ;  /* 0x00007000030075a7 */ /* 0x0022a400080011ff */
[----:B--2---:R-:W-:Y:S05]  /*9510*/  @!P0 NANOSLEEP.SYNCS 0x989680 ;  /* 0x009896800000895d */ /* 0x004fea0003900000 */
[----:B------:R-:W2:Y:S02]  /*9520*/  @!P0 SYNCS.PHASECHK.TRANS64 P0, [R3+URZ+0x70], R0 ;  /* 0x00007000030085a7 */ /* 0x000ea400080010ff */
[----:B--2---:R-:W-:Y:S05]  /*9530*/  @!P0 BRA `(.L_x_92) ;  /* 0xfffffffc00f08947 */ /* 0x004fea000383ffff */
[----:B------:R-:W-:Y:S05]  /*9540*/  BRA `(.L_x_179) ;  /* 0xffffffc400dc7947 */ /* 0x000fea000383ffff */
.L_x_103:
[----:B-1----:R-:W-:Y:S04]  /*9550*/  MOV R0, UR43 ;  /* 0x0000002b00007c02 */ /* 0x002fe80008000f00 */
[----:B------:R1:W2:Y:S03]  /*9560*/  SYNCS.PHASECHK.TRANS64.TRYWAIT P1, [R0+URZ+0x20], R3 ;  /* 0x00002003000075a7 */ /* 0x0002a600080211ff */
[----:B--2---:R-:W-:Y:S05]  /*9570*/  @!P1 NANOSLEEP.SYNCS 0x989680 ;  /* 0x009896800000995d */ /* 0x004fea0003900000 */
[----:B------:R-:W2:Y:S02]  /*9580*/  @!P1 SYNCS.PHASECHK.TRANS64 P1, [R0+URZ+0x20], R3 ;  /* 0x00002003000095a7 */ /* 0x000ea400080210ff */
[----:B--2---:R-:W-:Y:S05]  /*9590*/  @!P1 BRA `(.L_x_103) ;  /* 0xfffffffc00ec9947 */ /* 0x004fea000383ffff */
[----:B------:R-:W-:Y:S05]  /*95a0*/  BRA `(.L_x_102) ;  /* 0xffffffd400787947 */ /* 0x000fea000383ffff */
.L_x_105:
[----:B-1----:R1:W3:Y:S02]  /*95b0*/  SYNCS.PHASECHK.TRANS64.TRYWAIT P0, [R72+URZ+0x90], R2 ;  /* 0x00009002480075a7 */ /* 0x0022e400080011ff */
[----:B---3--:R-:W-:Y:S05]  /*95c0*/  @!P0 NANOSLEEP.SYNCS 0x989680 ;  /* 0x009896800000895d */ /* 0x008fea0003900000 */
[----:B------:R-:W3:Y:S02]  /*95d0*/  @!P0 SYNCS.PHASECHK.TRANS64 P0, [R72+URZ+0x90], R2 ;  /* 0x00009002480085a7 */ /* 0x000ee400080010ff */
[----:B---3--:R-:W-:Y:S05]  /*95e0*/  @!P0 BRA `(.L_x_105) ;  /* 0xfffffffc00f08947 */ /* 0x008fea000383ffff */
[----:B------:R-:W-:Y:S05]  /*95f0*/  BRA `(.L_x_104) ;  /* 0xffffffd400a47947 */ /* 0x000fea000383ffff */
.L_x_114:
[----:B-1----:R1:W2:Y:S02]  /*9600*/  SYNCS.PHASECHK.TRANS64.TRYWAIT P0, [R2+URZ+0x20], R0 ;  /* 0x00002000020075a7 */ /* 0x0022a400080011ff */
[----:B--2---:R-:W-:Y:S05]  /*9610*/  @!P0 NANOSLEEP.SYNCS 0x989680 ;  /* 0x009896800000895d */ /* 0x004fea0003900000 */
[----:B------:R-:W2:Y:S02]  /*9620*/  @!P0 SYNCS.PHASECHK.TRANS64 P0, [R2+URZ+0x20], R0 ;  /* 0x00002000020085a7 */ /* 0x000ea400080010ff */
[----:B--2---:R-:W-:Y:S05]  /*9630*/  @!P0 BRA `(.L_x_114) ;  /* 0xfffffffc00f08947 */ /* 0x004fea000383ffff */
[----:B------:R-:W-:Y:S05]  /*9640*/  BRA `(.L_x_113) ;  /* 0xffffffdc00487947 */ /* 0x000fea000383ffff */
.L_x_122:
[----:B-1----:R1:W2:Y:S02]  /*9650*/  SYNCS.PHASECHK.TRANS64.TRYWAIT P0, [R0+URZ+0x20], R5 ;  /* 0x00002005000075a7 */ /* 0x0022a400080011ff */
[----:B--2---:R-:W-:Y:S05]  /*9660*/  @!P0 NANOSLEEP.SYNCS 0x989680 ;  /* 0x009896800000895d */ /* 0x004fea0003900000 */
[----:B------:R-:W2:Y:S02]  /*9670*/  @!P0 SYNCS.PHASECHK.TRANS64 P0, [R0+URZ+0x20], R5 ;  /* 0x00002005000085a7 */ /* 0x000ea400080010ff */
[----:B--2---:R-:W-:Y:S05]  /*9680*/  @!P0 BRA `(.L_x_122) ;  /* 0xfffffffc00f08947 */ /* 0x004fea000383ffff */
[----:B------:R-:W-:Y:S05]  /*9690*/  BRA `(.L_x_121) ;  /* 0xffffffe400107947 */ /* 0x000fea000383ffff */
.L_x_130:
[----:B--2---:R2:W3:Y:S02]  /*96a0*/  SYNCS.PHASECHK.TRANS64.TRYWAIT P0, [R2+URZ+0x20], R0 ;  /* 0x00002000020075a7 */ /* 0x0044e400080011ff */
[----:B---3--:R-:W-:Y:S05]  /*96b0*/  @!P0 NANOSLEEP.SYNCS 0x989680 ;  /* 0x009896800000895d */ /* 0x008fea0003900000 */
[----:B------:R-:W3:Y:S02]  /*96c0*/  @!P0 SYNCS.PHASECHK.TRANS64 P0, [R2+URZ+0x20], R0 ;  /* 0x00002000020085a7 */ /* 0x000ee400080010ff */
[----:B---3--:R-:W-:Y:S05]  /*96d0*/  @!P0 BRA `(.L_x_130) ;  /* 0xfffffffc00f08947 */ /* 0x008fea000383ffff */
[----:B------:R-:W-:Y:S05]  /*96e0*/  BRA `(.L_x_129) ;  /* 0xffffffe800d87947 */ /* 0x000fea000383ffff */
        .weak           $__internal_0_$__cuda_sm10x_tcgen05_guardrail_trap_col_being_dealloced_not_returned_by_alloc
        .type           $__internal_0_$__cuda_sm10x_tcgen05_guardrail_trap_col_being_dealloced_not_returned_by_alloc,@function
        .size           $__internal_0_$__cuda_sm10x_tcgen05_guardrail_trap_col_being_dealloced_not_returned_by_alloc,($__internal_1_$__cuda_sm10x_tcgen05_guardrail_trap_phase_invalid_during_alloc - $__internal_0_$__cuda_sm10x_tcgen05_guardrail_trap_col_being_dealloced_not_returned_by_alloc)
$__internal_0_$__cuda_sm10x_tcgen05_guardrail_trap_col_being_dealloced_not_returned_by_alloc:
[----:B------:R-:W-:Y:S05]  /*96f0*/  BPT.TRAP 0x1 ;  /* 0x000000040000795c */ /* 0x000fea0000300000 */
[----:B------:R-:W-:-:S04]  /*9700*/  HFMA2 R3, -RZ, RZ, 0, 0 ;  /* 0x00000000ff037431 */ /* 0x000fc800000001ff */
[----:B------:R-:W-:Y:S05]  /*9710*/  RET.REL.NODEC R2 `(_ZN7cutlass13device_kernelINS_4gemm6kernel13GemmUniversalIN4cute5tupleIJiiiiEEENS1_10collective13CollectiveMmaINS1_35MainloopSm100TmaUmmaWarpSpecializedILi2ELi2ELi4ENS5_IJNS4_1CILi8EEENSA_ILi1EEESC_EEEEENS5_IJNSA_ILi64EEENSA_ILi128EEESG_EEEfNS5_IJlSC_lEEEfSI_NS4_8TiledMMAINS4_8MMA_AtomIJNS4_17SM100_MMA_TF32_SSINS_10tfloat32_tESM_fLi64ELi128ELNS4_4UMMA5MajorE0ELSO_0ELNSN_7ScaleInE0ELSP_0EEEEEENS4_6LayoutINS5_IJSC_SC_SC_EEENS5_IJNSA_ILi0EEESU_SU_EEEEENS5_IJNS4_10UnderscoreESX_SX_EEEEENS4_13SM90_TMA_LOADENS4_14ComposedLayoutINS4_7SwizzleILi3ELi4ELi3EEENS4_18smem_ptr_flag_bitsILi32EEENSS_INS5_IJSB_NSA_ILi32EEEEEENS5_IJS16_SC_EEEEEEEvNS4_8identityENS4_23SM90_TMA_LOAD_MULTICASTES1A_vS1B_EENS_8epilogue10collective18CollectiveEpilogueINS1E_23Sm100TmaWarpSpecializedILi4ELi2ELi16ELb1ELb0EEEJSH_NS5_IJNSS_ISF_SC_EENSS_IS16_SC_EEEEEfSI_fSI_NS1E_6fusion15FusionCallbacksIS1I_NS1M_17LinearCombinationIffffLNS_15FloatRoundStyleE2EEESH_S1L_JEEENS4_5SM1004TMEM4LOAD26SM100_TMEM_LOAD_16dp128b8xES10_S1A_NS4_17SM75_U32x4_LDSM_NENS4_14SM90_TMA_STOREES1A_NS4_17SM90_U32x4_STSM_NENS4_39AutoVectorizingCopyWithAssumedAlignmentILi128EEEEEEvvEEEEvNT_6ParamsE) ;  /* 0xffffff6802387950 */ /* 0x000fea0003c3ffff */
        .weak           $__internal_1_$__cuda_sm10x_tcgen05_guardrail_trap_phase_invalid_during_alloc
        .type           $__internal_1_$__cuda_sm10x_tcgen05_guardrail_trap_phase_invalid_during_alloc,@function
        .size           $__internal_1_$__cuda_sm10x_tcgen05_guardrail_trap_phase_invalid_during_alloc,($__internal_2_$__cuda_sm10x_tcgen05_guardrail_trap_unallocated_columns_being_dealloced - $__internal_1_$__cuda_sm10x_tcgen05_guardrail_trap_phase_invalid_during_alloc)
$__internal_1_$__cuda_sm10x_tcgen05_guardrail_trap_phase_invalid_during_alloc:
[----:B------:R-:W-:Y:S05]  /*9720*/  BPT.TRAP 0x1 ;  /* 0x000000040000795c */ /* 0x000fea0000300000 */
[----:B------:R-:W-:-:S04]  /*9730*/  MOV R5, 0x0 ;  /* 0x0000000000057802 */ /* 0x000fc80000000f00 */
[----:B------:R-:W-:Y:S05]  /*9740*/  RET.REL.NODEC R4 `(_ZN7cutlass13device_kernelINS_4gemm6kernel13GemmUniversalIN4cute5tupleIJiiiiEEENS1_10collective13CollectiveMmaINS1_35MainloopSm100TmaUmmaWarpSpecializedILi2ELi2ELi4ENS5_IJNS4_1CILi8EEENSA_ILi1EEESC_EEEEENS5_IJNSA_ILi64EEENSA_ILi128EEESG_EEEfNS5_IJlSC_lEEEfSI_NS4_8TiledMMAINS4_8MMA_AtomIJNS4_17SM100_MMA_TF32_SSINS_10tfloat32_tESM_fLi64ELi128ELNS4_4UMMA5MajorE0ELSO_0ELNSN_7ScaleInE0ELSP_0EEEEEENS4_6LayoutINS5_IJSC_SC_SC_EEENS5_IJNSA_ILi0EEESU_SU_EEEEENS5_IJNS4_10UnderscoreESX_SX_EEEEENS4_13SM90_TMA_LOADENS4_14ComposedLayoutINS4_7SwizzleILi3ELi4ELi3EEENS4_18smem_ptr_flag_bitsILi32EEENSS_INS5_IJSB_NSA_ILi32EEEEEENS5_IJS16_SC_EEEEEEEvNS4_8identityENS4_23SM90_TMA_LOAD_MULTICASTES1A_vS1B_EENS_8epilogue10collective18CollectiveEpilogueINS1E_23Sm100TmaWarpSpecializedILi4ELi2ELi16ELb1ELb0EEEJSH_NS5_IJNSS_ISF_SC_EENSS_IS16_SC_EEEEEfSI_fSI_NS1E_6fusion15FusionCallbacksIS1I_NS1M_17LinearCombinationIffffLNS_15FloatRoundStyleE2EEESH_S1L_JEEENS4_5SM1004TMEM4LOAD26SM100_TMEM_LOAD_16dp128b8xES10_S1A_NS4_17SM75_U32x4_LDSM_NENS4_14SM90_TMA_STOREES1A_NS4_17SM90_U32x4_STSM_NENS4_39AutoVectorizingCopyWithAssumedAlignmentILi128EEEEEEvvEEEEvNT_6ParamsE) ;  /* 0xffffff68042c7950 */ /* 0x000fea0003c3ffff */
        .weak           $__internal_2_$__cuda_sm10x_tcgen05_guardrail_trap_unallocated_columns_being_dealloced
        .type           $__internal_2_$__cuda_sm10x_tcgen05_guardrail_trap_unallocated_columns_being_dealloced,@function
        .size           $__internal_2_$__cuda_sm10x_tcgen05_guardrail_trap_unallocated_columns_being_dealloced,(.L_x_181 - $__internal_2_$__cuda_sm10x_tcgen05_guardrail_trap_unallocated_columns_being_dealloced)
$__internal_2_$__cuda_sm10x_tcgen05_guardrail_trap_unallocated_columns_being_dealloced:
[----:B------:R-:W-:Y:S05]  /*9750*/  BPT.TRAP 0x1 ;  /* 0x000000040000795c */ /* 0x000fea0000300000 */
[----:B------:R-:W-:-:S04]  /*9760*/  HFMA2 R3, -RZ, RZ, 0, 0 ;  /* 0x00000000ff037431 */ /* 0x000fc800000001ff */
[----:B------:R-:W-:Y:S05]  /*9770*/  RET.REL.NODEC R2 `(_ZN7cutlass13device_kernelINS_4gemm6kernel13GemmUniversalIN4cute5tupleIJiiiiEEENS1_10collective13CollectiveMmaINS1_35MainloopSm100TmaUmmaWarpSpecializedILi2ELi2ELi4ENS5_IJNS4_1CILi8EEENSA_ILi1EEESC_EEEEENS5_IJNSA_ILi64EEENSA_ILi128EEESG_EEEfNS5_IJlSC_lEEEfSI_NS4_8TiledMMAINS4_8MMA_AtomIJNS4_17SM100_MMA_TF32_SSINS_10tfloat32_tESM_fLi64ELi128ELNS4_4UMMA5MajorE0ELSO_0ELNSN_7ScaleInE0ELSP_0EEEEEENS4_6LayoutINS5_IJSC_SC_SC_EEENS5_IJNSA_ILi0EEESU_SU_EEEEENS5_IJNS4_10UnderscoreESX_SX_EEEEENS4_13SM90_TMA_LOADENS4_14ComposedLayoutINS4_7SwizzleILi3ELi4ELi3EEENS4_18smem_ptr_flag_bitsILi32EEENSS_INS5_IJSB_NSA_ILi32EEEEEENS5_IJS16_SC_EEEEEEEvNS4_8identityENS4_23SM90_TMA_LOAD_MULTICASTES1A_vS1B_EENS_8epilogue10collective18CollectiveEpilogueINS1E_23Sm100TmaWarpSpecializedILi4ELi2ELi16ELb1ELb0EEEJSH_NS5_IJNSS_ISF_SC_EENSS_IS16_SC_EEEEEfSI_fSI_NS1E_6fusion15FusionCallbacksIS1I_NS1M_17LinearCombinationIffffLNS_15FloatRoundStyleE2EEESH_S1L_JEEENS4_5SM1004TMEM4LOAD26SM100_TMEM_LOAD_16dp128b8xES10_S1A_NS4_17SM75_U32x4_LDSM_NENS4_14SM90_TMA_STOREES1A_NS4_17SM90_U32x4_STSM_NENS4_39AutoVectorizingCopyWithAssumedAlignmentILi128EEEEEEvvEEEEvNT_6ParamsE) ;  /* 0xffffff6802207950 */ /* 0x000fea0003c3ffff */
.L_x_180:
[----:B------:R-:W-:-:S00]  /*9780*/  BRA `(.L_x_180) ;  /* 0xfffffffc00fc7947 */ /* 0x000fc0000383ffff */
[----:B------:R-:W-:-:S00]  /*9790*/  NOP ;  /* 0x0000000000007918 */ /* 0x000fc00000000000 */
        /* <DEDUP_REMOVED lines=14> */
.L_x_181:


//--------------------- .nv.global.init           --------------------------
	.section	.nv.global.init,"aw",@progbits
.nv.global.init:
	.type		$str$27,@object
	.size		$str$27,($str$28 - $str$27)
$str$27:
        /*0000*/ 	.byte	0x28, 0x61, 0x64, 0x64, 0x72, 0x65, 0x73, 0x73, 0x20, 0x26, 0x20, 0x6d, 0x61, 0x73, 0x6b, 0x29
        /*0010*/ 	.byte	0x20, 0x3d, 0x3d, 0x20, 0x30, 0x00
	.type		$str$28,@object
	.size		$str$28,($str$26 - $str$28)
$str$28:
        /*0016*/ 	.byte	0x2f, 0x74, 0x6d, 0x70, 0x2f, 0x63, 0x75, 0x74, 0x6c, 0x61, 0x73, 0x73, 0x5f, 0x73, 0x77, 0x65
        /*0026*/ 	.byte	0x65, 0x70, 0x5f, 0x73, 0x72, 0x63, 0x2f, 0x69, 0x6e, 0x63, 0x6c, 0x75, 0x64, 0x65, 0x2f, 0x63
        /*0036*/ 	.byte	0x75, 0x74, 0x65, 0x2f, 0x70, 0x6f, 0x69, 0x6e, 0x74, 0x65, 0x72, 0x5f, 0x66, 0x6c, 0x61, 0x67
        /*0046*/ 	.byte	0x67, 0x65, 0x64, 0x2e, 0x68, 0x70, 0x70, 0x00
	.type		$str$26,@object
	.size		$str$26,($str$25 - $str$26)
$str$26:
        /*004e*/ 	.byte	0x2f, 0x74, 0x6d, 0x70, 0x2f, 0x63, 0x75, 0x74, 0x6c, 0x61, 0x73, 0x73, 0x5f, 0x73, 0x77, 0x65
        /*005e*/ 	.byte	0x65, 0x70, 0x5f, 0x73, 0x72, 0x63, 0x2f, 0x69, 0x6e, 0x63, 0x6c, 0x75, 0x64, 0x65, 0x2f, 0x63
        /*006e*/ 	.byte	0x75, 0x74, 0x65, 0x2f, 0x61, 0x74, 0x6f, 0x6d, 0x2f, 0x63, 0x6f, 0x70, 0x79, 0x5f, 0x74, 0x72
        /*007e*/ 	.byte	0x61, 0x69, 0x74, 0x73, 0x5f, 0x73, 0x6d, 0x31, 0x30, 0x30, 0x2e, 0x68, 0x70, 0x70, 0x00
	.type		$str$25,@object
	.size		$str$25,(__unnamed_1 - $str$25)
$str$25:
        /*008d*/ 	.byte	0x28, 0x28, 0x75, 0x69, 0x6e, 0x74, 0x33, 0x32, 0x5f, 0x74, 0x28, 0x74, 0x68, 0x72, 0x65, 0x61
        /*009d*/ 	.byte	0x64, 0x49, 0x64, 0x78, 0x2e, 0x78, 0x29, 0x20, 0x2f, 0x20, 0x33, 0x32, 0x29, 0x20, 0x25, 0x20
        /*00ad*/ 	.byte	0x34, 0x29, 0x20, 0x3d, 0x3d, 0x20, 0x28, 0x28, 0x28, 0x74, 0x6d, 0x65, 0x6d, 0x5f, 0x61, 0x64
        /*00bd*/ 	.byte	0x64, 0x72, 0x20, 0x3e, 0x3e, 0x20, 0x31, 0x36, 0x29, 0x20, 0x2f, 0x20, 0x33, 0x32, 0x29, 0x20
        /*00cd*/ 	.byte	0x25, 0x20, 0x34, 0x29, 0x00
	.type		__unnamed_1,@object
	.size		__unnamed_1,(__unnamed_2 - __unnamed_1)
__unnamed_1:
        /*00d2*/ 	.byte	0x61, 0x75, 0x74, 0x6f, 0x20, 0x63, 0x75, 0x74, 0x65, 0x3a, 0x3a, 0x61, 0x73, 0x5f, 0x70, 0x6f
        /* <DEDUP_REMOVED lines=23> */
        /*0252*/ 	.byte	0x3c, 0x32, 0x30, 0x34, 0x38, 0x3e, 0x3e, 0x3e, 0x3e, 0x5d, 0x00
	.type		__unnamed_2,@object
	.size		__unnamed_2,(.L_2 - __unnamed_2)
__unnamed_2:
        /* <DEDUP_REMOVED lines=45> */
        /*052d*/ 	.byte	0x3e, 0x3e, 0x3e, 0x5d, 0x00
.L_2:


//--------------------- .nv.shared._ZN7cutlass13device_kernelINS_4gemm6kernel13GemmUniversalIN4cute5tupleIJiiiiEEENS1_10collective13CollectiveMmaINS1_35MainloopSm100TmaUmmaWarpSpecializedILi2ELi2ELi4ENS5_IJNS4_1CILi8EEENSA_ILi1EEESC_EEEEENS5_IJNSA_ILi64EEENSA_ILi128EEESG_EEEfNS5_IJlSC_lEEEfSI_NS4_8TiledMMAINS4_8MMA_AtomIJNS4_17SM100_MMA_TF32_SSINS_10tfloat32_tESM_fLi64ELi128ELNS4_4UMMA5MajorE0ELSO_0ELNSN_7ScaleInE0ELSP_0EEEEEENS4_6LayoutINS5_IJSC_SC_SC_EEENS5_IJNSA_ILi0EEESU_SU_EEEEENS5_IJNS4_10UnderscoreESX_SX_EEEEENS4_13SM90_TMA_LOADENS4_14ComposedLayoutINS4_7SwizzleILi3ELi4ELi3EEENS4_18smem_ptr_flag_bitsILi32EEENSS_INS5_IJSB_NSA_ILi32EEEEEENS5_IJS16_SC_EEEEEEEvNS4_8identityENS4_23SM90_TMA_LOAD_MULTICASTES1A_vS1B_EENS_8epilogue10collective18CollectiveEpilogueINS1E_23Sm100TmaWarpSpecializedILi4ELi2ELi16ELb1ELb0EEEJSH_NS5_IJNSS_ISF_SC_EENSS_IS16_SC_EEEEEfSI_fSI_NS1E_6fusion15FusionCallbacksIS1I_NS1M_17LinearCombinationIffffLNS_15FloatRoundStyleE2EEESH_S1L_JEEENS4_5SM1004TMEM4LOAD26SM100_TMEM_LOAD_16dp128b8xES10_S1A_NS4_17SM75_U32x4_LDSM_NENS4_14SM90_TMA_STOREES1A_NS4_17SM90_U32x4_STSM_NENS4_39AutoVectorizingCopyWithAssumedAlignmentILi128EEEEEEvvEEEEvNT_6ParamsE --------------------------
	.section	.nv.shared._ZN7cutlass13device_kernelINS_4gemm6kernel13GemmUniversalIN4cute5tupleIJiiiiEEENS1_10collective13CollectiveMmaINS1_35MainloopSm100TmaUmmaWarpSpecializedILi2ELi2ELi4ENS5_IJNS4_1CILi8EEENSA_ILi1EEESC_EEEEENS5_IJNSA_ILi64EEENSA_ILi128EEESG_EEEfNS5_IJlSC_lEEEfSI_NS4_8TiledMMAINS4_8MMA_AtomIJNS4_17SM100_MMA_TF32_SSINS_10tfloat32_tESM_fLi64ELi128ELNS4_4UMMA5MajorE0ELSO_0ELNSN_7ScaleInE0ELSP_0EEEEEENS4_6LayoutINS5_IJSC_SC_SC_EEENS5_IJNSA_ILi0EEESU_SU_EEEEENS5_IJNS4_10UnderscoreESX_SX_EEEEENS4_13SM90_TMA_LOADENS4_14ComposedLayoutINS4_7SwizzleILi3ELi4ELi3EEENS4_18smem_ptr_flag_bitsILi32EEENSS_INS5_IJSB_NSA_ILi32EEEEEENS5_IJS16_SC_EEEEEEEvNS4_8identityENS4_23SM90_TMA_LOAD_MULTICASTES1A_vS1B_EENS_8epilogue10collective18CollectiveEpilogueINS1E_23Sm100TmaWarpSpecializedILi4ELi2ELi16ELb1ELb0EEEJSH_NS5_IJNSS_ISF_SC_EENSS_IS16_SC_EEEEEfSI_fSI_NS1E_6fusion15FusionCallbacksIS1I_NS1M_17LinearCombinationIffffLNS_15FloatRoundStyleE2EEESH_S1L_JEEENS4_5SM1004TMEM4LOAD26SM100_TMEM_LOAD_16dp128b8xES10_S1A_NS4_17SM75_U32x4_LDSM_NENS4_14SM90_TMA_STOREES1A_NS4_17SM90_U32x4_STSM_NENS4_39AutoVectorizingCopyWithAssumedAlignmentILi128EEEEEEvvEEEEvNT_6ParamsE,"aw",@nobits
	.sectionflags	@""
	.align	16
	.zero		1024


//--------------------- .nv.shared.reserved.0     --------------------------
	.section	.nv.shared.reserved.0,"aw",@nobits
	.weak		__nv_reservedSMEM_offset_0_alias
	.size		__nv_reservedSMEM_offset_0_alias, 0, 64
	.other		__nv_reservedSMEM_offset_0_alias,@"STO_CUDA_RESERVED_SHARED STV_DEFAULT"
__nv_reservedSMEM_offset_0_alias:
	.zero		0
.nv.shared.reserved.0:
	.zero		64
	.weak		__nv_reservedSMEM_tcgen05_partition
	.type		__nv_reservedSMEM_tcgen05_partition,@object
	.size		__nv_reservedSMEM_tcgen05_partition,(.L_0 - __nv_reservedSMEM_tcgen05_partition)
__nv_reservedSMEM_tcgen05_partition:
	.zero		32
.L_0:


//--------------------- .nv.global                --------------------------
	.section	.nv.global,"aw",@nobits
.nv.global:
	.type		_ZN40_INTERNAL_ac306c67_4_k_cu_686635a1_318864cute1_E,@object
	.size		_ZN40_INTERNAL_ac306c67_4_k_cu_686635a1_318864cute1_E,(_ZN40_INTERNAL_ac306c67_4_k_cu_686635a1_318864cuda3std3__45__cpo6cbeginE - _ZN40_INTERNAL_ac306c67_4_k_cu_686635a1_318864cute1_E)
_ZN40_INTERNAL_ac306c67_4_k_cu_686635a1_318864cute1_E:
	.zero		1
	.type		_ZN40_INTERNAL_ac306c67_4_k_cu_686635a1_318864cuda3std3__45__cpo6cbeginE,@object
	.size		_ZN40_INTERNAL_ac306c67_4_k_cu_686635a1_318864cuda3std3__45__cpo6cbeginE,(_ZN40_INTERNAL_ac306c67_4_k_cu_686635a1_318864cuda3std3__48in_placeE - _ZN40_INTERNAL_ac306c67_4_k_cu_686635a1_318864cuda3std3__45__cpo6cbeginE)
_ZN40_INTERNAL_ac306c67_4_k_cu_686635a1_318864cuda3std3__45__cpo6cbeginE:
	.zero		1
	.type		_ZN40_INTERNAL_ac306c67_4_k_cu_686635a1_318864cuda3std3__48in_placeE,@object
	.size		_ZN40_INTERNAL_ac306c67_4_k_cu_686635a1_318864cuda3std3__48in_placeE,(_ZN40_INTERNAL_ac306c67_4_k_cu_686635a1_318864cuda3std6ranges3__45__cpo9iter_moveE - _ZN40_INTERNAL_ac306c67_4_k_cu_686635a1_318864cuda3std3__48in_placeE)
_ZN40_INTERNAL_ac306c67_4_k_cu_686635a1_318864cuda3std3__48in_placeE:
	.zero		1
	.type		_ZN40_INTERNAL_ac306c67_4_k_cu_686635a1_318864cuda3std6ranges3__45__cpo9iter_moveE,@object
	.size		_ZN40_INTERNAL_ac306c67_4_k_cu_686635a1_318864cuda3std6ranges3__45__cpo9iter_moveE,(_ZN40_INTERNAL_ac306c67_4_k_cu_686635a1_318864cuda3std3__45__cpo5beginE - _ZN40_INTERNAL_ac306c67_4_k_cu_686635a1_318864cuda3std6ranges3__45__cpo9iter_moveE)
_ZN40_INTERNAL_ac306c67_4_k_cu_686635a1_318864cuda3std6ranges3__45__cpo9iter_moveE:
	.zero		1
	.type		_ZN40_INTERNAL_ac306c67_4_k_cu_686635a1_318864cuda3std3__45__cpo5beginE,@object
	.size		_ZN40_INTERNAL_ac306c67_4_k_cu_686635a1_318864cuda3std3__45__cpo5beginE,(_ZN40_INTERNAL_ac306c67_4_k_cu_686635a1_318864cuda3std3__442_GLOBAL__N__ac306c67_4_k_cu_686635a1_318866ignoreE - _ZN40_INTERNAL_ac306c67_4_k_cu_686635a1_318864cuda3std3__45__cpo5beginE)
_ZN40_INTERNAL_ac306c67_4_k_cu_686635a1_318864cuda3std3__45__cpo5beginE:
	.zero		1
	.type		_ZN40_INTERNAL_ac306c67_4_k_cu_686635a1_318864cuda3std3__442_GLOBAL__N__ac306c67_4_k_cu_686635a1_318866ignoreE,@object
	.size		_ZN40_INTERNAL_ac306c67_4_k_cu_686635a1_318864cuda3std3__442_GLOBAL__N__ac306c67_4_k_cu_686635a1_318866ignoreE,(_ZN40_INTERNAL_ac306c67_4_k_cu_686635a1_318864cute7productE - _ZN40_INTERNAL_ac306c67_4_k_cu_686635a1_318864cuda3std3__442_GLOBAL__N__ac306c67_4_k_cu_686635a1_318866ignoreE)
_ZN40_INTERNAL_ac306c67_4_k_cu_686635a1_318864cuda3std3__442_GLOBAL__N__ac306c67_4_k_cu_686635a1_318866ignoreE:
	.zero		1
	.type		_ZN40_INTERNAL_ac306c67_4_k_cu_686635a1_318864cute7productE,@object
	.size		_ZN40_INTERNAL_ac306c67_4_k_cu_686635a1_318864cute7productE,(_ZN40_INTERNAL_ac306c67_4_k_cu_686635a1_318864cuda3std3__45__cpo3endE - _ZN40_INTERNAL_ac306c67_4_k_cu_686635a1_318864cute7productE)
_ZN40_INTERNAL_ac306c67_4_k_cu_686635a1_318864cute7productE:
	.zero		1
	.type		_ZN40_INTERNAL_ac306c67_4_k_cu_686635a1_318864cuda3std3__45__cpo3endE,@object
	.size		_ZN40_INTERNAL_ac306c67_4_k_cu_686635a1_318864cuda3std3__45__cpo3endE,(_ZN40_INTERNAL_ac306c67_4_k_cu_686635a1_318864cuda3std3__419piecewise_constructE - _ZN40_INTERNAL_ac306c67_4_k_cu_686635a1_318864cuda3std3__45__cpo3endE)
_ZN40_INTERNAL_ac306c67_4_k_cu_686635a1_318864cuda3std3__45__cpo3endE:
	.zero		1
	.type		_ZN40_INTERNAL_ac306c67_4_k_cu_686635a1_318864cuda3std3__419piecewise_constructE,@object
	.size		_ZN40_INTERNAL_ac306c67_4_k_cu_686635a1_318864cuda3std3__419piecewise_constructE,(_ZN40_INTERNAL_ac306c67_4_k_cu_686635a1_318864cuda3std3__45__cpo4cendE - _ZN40_INTERNAL_ac306c67_4_k_cu_686635a1_318864cuda3std3__419piecewise_constructE)
_ZN40_INTERNAL_ac306c67_4_k_cu_686635a1_318864cuda3std3__419piecewise_constructE:
	.zero		1
	.type		_ZN40_INTERNAL_ac306c67_4_k_cu_686635a1_318864cuda3std3__45__cpo4cendE,@object
	.size		_ZN40_INTERNAL_ac306c67_4_k_cu_686635a1_318864cuda3std3__45__cpo4cendE,(_ZN40_INTERNAL_ac306c67_4_k_cu_686635a1_318864cuda3std6ranges3__45__cpo4swapE - _ZN40_INTERNAL_ac306c67_4_k_cu_686635a1_318864cuda3std3__45__cpo4cendE)
_ZN40_INTERNAL_ac306c67_4_k_cu_686635a1_318864cuda3std3__45__cpo4cendE:
	.zero		1
	.type		_ZN40_INTERNAL_ac306c67_4_k_cu_686635a1_318864cuda3std6ranges3__45__cpo4swapE,@object
	.size		_ZN40_INTERNAL_ac306c67_4_k_cu_686635a1_318864cuda3std6ranges3__45__cpo4swapE,(.L_10 - _ZN40_INTERNAL_ac306c67_4_k_cu_686635a1_318864cuda3std6ranges3__45__cpo4swapE)
_ZN40_INTERNAL_ac306c67_4_k_cu_686635a1_318864cuda3std6ranges3__45__cpo4swapE:
	.zero		1
.L_10:


//--------------------- .nv.constant0._ZN7cutlass13device_kernelINS_4gemm6kernel13GemmUniversalIN4cute5tupleIJiiiiEEENS1_10collective13CollectiveMmaINS1_35MainloopSm100TmaUmmaWarpSpecializedILi2ELi2ELi4ENS5_IJNS4_1CILi8EEENSA_ILi1EEESC_EEEEENS5_IJNSA_ILi64EEENSA_ILi128EEESG_EEEfNS5_IJlSC_lEEEfSI_NS4_8TiledMMAINS4_8MMA_AtomIJNS4_17SM100_MMA_TF32_SSINS_10tfloat32_tESM_fLi64ELi128ELNS4_4UMMA5MajorE0ELSO_0ELNSN_7ScaleInE0ELSP_0EEEEEENS4_6LayoutINS5_IJSC_SC_SC_EEENS5_IJNSA_ILi0EEESU_SU_EEEEENS5_IJNS4_10UnderscoreESX_SX_EEEEENS4_13SM90_TMA_LOADENS4_14ComposedLayoutINS4_7SwizzleILi3ELi4ELi3EEENS4_18smem_ptr_flag_bitsILi32EEENSS_INS5_IJSB_NSA_ILi32EEEEEENS5_IJS16_SC_EEEEEEEvNS4_8identityENS4_23SM90_TMA_LOAD_MULTICASTES1A_vS1B_EENS_8epilogue10collective18CollectiveEpilogueINS1E_23Sm100TmaWarpSpecializedILi4ELi2ELi16ELb1ELb0EEEJSH_NS5_IJNSS_ISF_SC_EENSS_IS16_SC_EEEEEfSI_fSI_NS1E_6fusion15FusionCallbacksIS1I_NS1M_17LinearCombinationIffffLNS_15FloatRoundStyleE2EEESH_S1L_JEEENS4_5SM1004TMEM4LOAD26SM100_TMEM_LOAD_16dp128b8xES10_S1A_NS4_17SM75_U32x4_LDSM_NENS4_14SM90_TMA_STOREES1A_NS4_17SM90_U32x4_STSM_NENS4_39AutoVectorizingCopyWithAssumedAlignmentILi128EEEEEEvvEEEEvNT_6ParamsE --------------------------
	.section	.nv.constant0._ZN7cutlass13device_kernelINS_4gemm6kernel13GemmUniversalIN4cute5tupleIJiiiiEEENS1_10collective13CollectiveMmaINS1_35MainloopSm100TmaUmmaWarpSpecializedILi2ELi2ELi4ENS5_IJNS4_1CILi8EEENSA_ILi1EEESC_EEEEENS5_IJNSA_ILi64EEENSA_ILi128EEESG_EEEfNS5_IJlSC_lEEEfSI_NS4_8TiledMMAINS4_8MMA_AtomIJNS4_17SM100_MMA_TF32_SSINS_10tfloat32_tESM_fLi64ELi128ELNS4_4UMMA5MajorE0ELSO_0ELNSN_7ScaleInE0ELSP_0EEEEEENS4_6LayoutINS5_IJSC_SC_SC_EEENS5_IJNSA_ILi0EEESU_SU_EEEEENS5_IJNS4_10UnderscoreESX_SX_EEEEENS4_13SM90_TMA_LOADENS4_14ComposedLayoutINS4_7SwizzleILi3ELi4ELi3EEENS4_18smem_ptr_flag_bitsILi32EEENSS_INS5_IJSB_NSA_ILi32EEEEEENS5_IJS16_SC_EEEEEEEvNS4_8identityENS4_23SM90_TMA_LOAD_MULTICASTES1A_vS1B_EENS_8epilogue10collective18CollectiveEpilogueINS1E_23Sm100TmaWarpSpecializedILi4ELi2ELi16ELb1ELb0EEEJSH_NS5_IJNSS_ISF_SC_EENSS_IS16_SC_EEEEEfSI_fSI_NS1E_6fusion15FusionCallbacksIS1I_NS1M_17LinearCombinationIffffLNS_15FloatRoundStyleE2EEESH_S1L_JEEENS4_5SM1004TMEM4LOAD26SM100_TMEM_LOAD_16dp128b8xES10_S1A_NS4_17SM75_U32x4_LDSM_NENS4_14SM90_TMA_STOREES1A_NS4_17SM90_U32x4_STSM_NENS4_39AutoVectorizingCopyWithAssumedAlignmentILi128EEEEEEvvEEEEvNT_6ParamsE,"a",@progbits
	.sectionflags	@""
	.align	4
.nv.constant0._ZN7cutlass13device_kernelINS_4gemm6kernel13GemmUniversalIN4cute5tupleIJiiiiEEENS1_10collective13CollectiveMmaINS1_35MainloopSm100TmaUmmaWarpSpecializedILi2ELi2ELi4ENS5_IJNS4_1CILi8EEENSA_ILi1EEESC_EEEEENS5_IJNSA_ILi64EEENSA_ILi128EEESG_EEEfNS5_IJlSC_lEEEfSI_NS4_8TiledMMAINS4_8MMA_AtomIJNS4_17SM100_MMA_TF32_SSINS_10tfloat32_tESM_fLi64ELi128ELNS4_4UMMA5MajorE0ELSO_0ELNSN_7ScaleInE0ELSP_0EEEEEENS4_6LayoutINS5_IJSC_SC_SC_EEENS5_IJNSA_ILi0EEESU_SU_EEEEENS5_IJNS4_10UnderscoreESX_SX_EEEEENS4_13SM90_TMA_LOADENS4_14ComposedLayoutINS4_7SwizzleILi3ELi4ELi3EEENS4_18smem_ptr_flag_bitsILi32EEENSS_INS5_IJSB_NSA_ILi32EEEEEENS5_IJS16_SC_EEEEEEEvNS4_8identityENS4_23SM90_TMA_LOAD_MULTICASTES1A_vS1B_EENS_8epilogue10collective18CollectiveEpilogueINS1E_23Sm100TmaWarpSpecializedILi4ELi2ELi16ELb1ELb0EEEJSH_NS5_IJNSS_ISF_SC_EENSS_IS16_SC_EEEEEfSI_fSI_NS1E_6fusion15FusionCallbacksIS1I_NS1M_17LinearCombinationIffffLNS_15FloatRoundStyleE2EEESH_S1L_JEEENS4_5SM1004TMEM4LOAD26SM100_TMEM_LOAD_16dp128b8xES10_S1A_NS4_17SM75_U32x4_LDSM_NENS4_14SM90_TMA_STOREES1A_NS4_17SM90_U32x4_STSM_NENS4_39AutoVectorizingCopyWithAssumedAlignmentILi128EEEEEEvvEEEEvNT_6ParamsE:
	.zero		2944


//--------------------- SYMBOLS --------------------------

	.type		.nv.reservedSmem.offset0,@object
	.size		.nv.reservedSmem.offset0,0x4
	.type		.nv.reservedSmem.cap,@object
	.size		.nv.reservedSmem.cap,0x4
	.type		__assertfail,@function
